	.target	sm_90a

	.elftype	@"ET_EXEC"


//--------------------- .note.nv.tkinfo           --------------------------
	.section	.note.nv.tkinfo,"",@"SHT_NOTE"
	.sectionflags	@"SHF_NOTE_NV_TKINFO"
	.tkinfo
        /*0018*/ 	.word	0x00000002
        /*0030*/ 	.string	""
        /*0030*/ 	.string	"ptxas"
        /*0030*/ 	.string	"Cuda compilation tools, release 13.0, V13.0.88"
        /*0030*/ 	.string	"Build cuda_13.0.r13.0/compiler.36424714_0"
        /*0030*/ 	.string	"-arch sm_90a -m 64 "



//--------------------- .note.nv.cuinfo           --------------------------
	.section	.note.nv.cuinfo,"",@"SHT_NOTE"
	.sectionflags	@"SHF_NOTE_NV_CUINFO"
        /*0018*/ 	.short	0x0002
        /*001a*/ 	.short	0x005a
        /*001c*/ 	.short	0x0082
	.zero		2


//--------------------- .nv.info                  --------------------------
	.section	.nv.info,"",@"SHT_CUDA_INFO"
	.align	4


	//----- nvinfo : EIATTR_REGCOUNT
	.align		4
        /*0000*/ 	.byte	0x04, 0x2f
        /*0002*/ 	.short	(.L_12 - .L_11)
	.align		4
.L_11:
        /*0004*/ 	.word	index@(_ZN7cutlass13device_kernelIN5flash19enable_sm80_to_sm89INS1_16FlashAttnFwdSm80INS1_25CollectiveMainloopFwdSm80ILi4ELi1ELb0EN4cute5tupleIJNS5_1CILi128EEENS7_ILi64EEES8_EEELi128ENS_6half_tEfNS_4arch4Sm80ELb1ELb0ELb1ELb1ELb0ELb1ELb1ELb0EEENS1_21CollectiveEpilogueFwdINS6_IJS8_S8_S9_EEENS6_IJNS7_ILi1EEESH_SH_EEESB_SD_Li128ELb1ELb1ELb0ELb0EEENS1_19SingleTileSchedulerILb1ELb0ELb1ELi128EEEEEEEEEvNT_6ParamsE)
        /*0008*/ 	.word	0x00000004


	//----- nvinfo : EIATTR_FRAME_SIZE
	.align		4
.L_12:
        /*000c*/ 	.byte	0x04, 0x11
        /*000e*/ 	.short	(.L_14 - .L_13)
	.align		4
.L_13:
        /*0010*/ 	.word	index@(_ZN7cutlass13device_kernelIN5flash19enable_sm80_to_sm89INS1_16FlashAttnFwdSm80INS1_25CollectiveMainloopFwdSm80ILi4ELi1ELb0EN4cute5tupleIJNS5_1CILi128EEENS7_ILi64EEES8_EEELi128ENS_6half_tEfNS_4arch4Sm80ELb1ELb0ELb1ELb1ELb0ELb1ELb1ELb0EEENS1_21CollectiveEpilogueFwdINS6_IJS8_S8_S9_EEENS6_IJNS7_ILi1EEESH_SH_EEESB_SD_Li128ELb1ELb1ELb0ELb0EEENS1_19SingleTileSchedulerILb1ELb0ELb1ELi128EEEEEEEEEvNT_6ParamsE)
        /*0014*/ 	.word	0x00000000


	//----- nvinfo : EIATTR_REGCOUNT
	.align		4
.L_14:
        /*0018*/ 	.byte	0x04, 0x2f
        /*001a*/ 	.short	(.L_16 - .L_15)
	.align		4
.L_15:
        /*001c*/ 	.word	index@(_ZN7cutlass13device_kernelIN5flash19enable_sm80_to_sm89INS1_16FlashAttnFwdSm80INS1_25CollectiveMainloopFwdSm80ILi4ELi1ELb0EN4cute5tupleIJNS5_1CILi128EEENS7_ILi64EEES8_EEELi128ENS_6half_tEfNS_4arch4Sm80ELb1ELb0ELb1ELb1ELb0ELb0ELb1ELb0EEENS1_21CollectiveEpilogueFwdINS6_IJS8_S8_S9_EEENS6_IJNS7_ILi1EEESH_SH_EEESB_SD_Li128ELb1ELb1ELb0ELb0EEENS1_19SingleTileSchedulerILb1ELb0ELb1ELi128EEEEEEEEEvNT_6ParamsE)
        /*0020*/ 	.word	0x00000004


	//----- nvinfo : EIATTR_FRAME_SIZE
	.align		4
.L_16:
        /*0024*/ 	.byte	0x04, 0x11
        /*0026*/ 	.short	(.L_18 - .L_17)
	.align		4
.L_17:
        /*0028*/ 	.word	index@(_ZN7cutlass13device_kernelIN5flash19enable_sm80_to_sm89INS1_16FlashAttnFwdSm80INS1_25CollectiveMainloopFwdSm80ILi4ELi1ELb0EN4cute5tupleIJNS5_1CILi128EEENS7_ILi64EEES8_EEELi128ENS_6half_tEfNS_4arch4Sm80ELb1ELb0ELb1ELb1ELb0ELb0ELb1ELb0EEENS1_21CollectiveEpilogueFwdINS6_IJS8_S8_S9_EEENS6_IJNS7_ILi1EEESH_SH_EEESB_SD_Li128ELb1ELb1ELb0ELb0EEENS1_19SingleTileSchedulerILb1ELb0ELb1ELi128EEEEEEEEEvNT_6ParamsE)
        /*002c*/ 	.word	0x00000000


	//----- nvinfo : EIATTR_REGCOUNT
	.align		4
.L_18:
        /*0030*/ 	.byte	0x04, 0x2f
        /*0032*/ 	.short	(.L_20 - .L_19)
	.align		4
.L_19:
        /*0034*/ 	.word	index@(_ZN7cutlass13device_kernelIN5flash19enable_sm80_to_sm89INS1_16FlashAttnFwdSm80INS1_25CollectiveMainloopFwdSm80ILi4ELi1ELb0EN4cute5tupleIJNS5_1CILi128EEENS7_ILi64EEES8_EEELi128ENS_6half_tEfNS_4arch4Sm80ELb1ELb0ELb1ELb0ELb0ELb0ELb1ELb0EEENS1_21CollectiveEpilogueFwdINS6_IJS8_S8_S9_EEENS6_IJNS7_ILi1EEESH_SH_EEESB_SD_Li128ELb0ELb1ELb0ELb0EEENS1_30DynamicPersistentTileSchedulerILi128ELi128ELb0ELb1ELb0EEEEEEEEEvNT_6ParamsE)
        /*0038*/ 	.word	0x00000004


	//----- nvinfo : EIATTR_FRAME_SIZE
	.align		4
.L_20:
        /*003c*/ 	.byte	0x04, 0x11
        /*003e*/ 	.short	(.L_22 - .L_21)
	.align		4
.L_21:
        /*0040*/ 	.word	index@(_ZN7cutlass13device_kernelIN5flash19enable_sm80_to_sm89INS1_16FlashAttnFwdSm80INS1_25CollectiveMainloopFwdSm80ILi4ELi1ELb0EN4cute5tupleIJNS5_1CILi128EEENS7_ILi64EEES8_EEELi128ENS_6half_tEfNS_4arch4Sm80ELb1ELb0ELb1ELb0ELb0ELb0ELb1ELb0EEENS1_21CollectiveEpilogueFwdINS6_IJS8_S8_S9_EEENS6_IJNS7_ILi1EEESH_SH_EEESB_SD_Li128ELb0ELb1ELb0ELb0EEENS1_30DynamicPersistentTileSchedulerILi128ELi128ELb0ELb1ELb0EEEEEEEEEvNT_6ParamsE)
        /*0044*/ 	.word	0x00000000


	//----- nvinfo : EIATTR_REGCOUNT
	.align		4
.L_22:
        /*0048*/ 	.byte	0x04, 0x2f
        /*004a*/ 	.short	(.L_24 - .L_23)
	.align		4
.L_23:
        /*004c*/ 	.word	index@(_ZN7cutlass13device_kernelIN5flash19enable_sm80_to_sm89INS1_16FlashAttnFwdSm80INS1_25CollectiveMainloopFwdSm80ILi4ELi1ELb0EN4cute5tupleIJNS5_1CILi128EEENS7_ILi48EEES8_EEELi128ENS_6half_tEfNS_4arch4Sm80ELb0ELb1ELb1ELb1ELb0ELb1ELb1ELb0EEENS1_21CollectiveEpilogueFwdINS6_IJS8_S8_S9_EEENS6_IJNS7_ILi1EEESH_SH_EEESB_SD_Li128ELb1ELb1ELb0ELb0EEENS1_19SingleTileSchedulerILb1ELb0ELb1ELi128EEEEEEEEEvNT_6ParamsE)
        /*0050*/ 	.word	0x00000004


	//----- nvinfo : EIATTR_FRAME_SIZE
	.align		4
.L_24:
        /*0054*/ 	.byte	0x04, 0x11
        /*0056*/ 	.short	(.L_26 - .L_25)
	.align		4
.L_25:
        /*0058*/ 	.word	index@(_ZN7cutlass13device_kernelIN5flash19enable_sm80_to_sm89INS1_16FlashAttnFwdSm80INS1_25CollectiveMainloopFwdSm80ILi4ELi1ELb0EN4cute5tupleIJNS5_1CILi128EEENS7_ILi48EEES8_EEELi128ENS_6half_tEfNS_4arch4Sm80ELb0ELb1ELb1ELb1ELb0ELb1ELb1ELb0EEENS1_21CollectiveEpilogueFwdINS6_IJS8_S8_S9_EEENS6_IJNS7_ILi1EEESH_SH_EEESB_SD_Li128ELb1ELb1ELb0ELb0EEENS1_19SingleTileSchedulerILb1ELb0ELb1ELi128EEEEEEEEEvNT_6ParamsE)
        /*005c*/ 	.word	0x00000000


	//----- nvinfo : EIATTR_REGCOUNT
	.align		4
.L_26:
        /*0060*/ 	.byte	0x04, 0x2f
        /*0062*/ 	.short	(.L_28 - .L_27)
	.align		4
.L_27:
        /*0064*/ 	.word	index@(_ZN7cutlass13device_kernelIN5flash19enable_sm80_to_sm89INS1_16FlashAttnFwdSm80INS1_25CollectiveMainloopFwdSm80ILi4ELi1ELb0EN4cute5tupleIJNS5_1CILi128EEENS7_ILi48EEES8_EEELi128ENS_6half_tEfNS_4arch4Sm80ELb0ELb1ELb1ELb1ELb0ELb0ELb1ELb0EEENS1_21CollectiveEpilogueFwdINS6_IJS8_S8_S9_EEENS6_IJNS7_ILi1EEESH_SH_EEESB_SD_Li128ELb1ELb1ELb0ELb0EEENS1_19SingleTileSchedulerILb1ELb0ELb1ELi128EEEEEEEEEvNT_6ParamsE)
        /*0068*/ 	.word	0x00000004


	//----- nvinfo : EIATTR_FRAME_SIZE
	.align		4
.L_28:
        /*006c*/ 	.byte	0x04, 0x11
        /*006e*/ 	.short	(.L_30 - .L_29)
	.align		4
.L_29:
        /*0070*/ 	.word	index@(_ZN7cutlass13device_kernelIN5flash19enable_sm80_to_sm89INS1_16FlashAttnFwdSm80INS1_25CollectiveMainloopFwdSm80ILi4ELi1ELb0EN4cute5tupleIJNS5_1CILi128EEENS7_ILi48EEES8_EEELi128ENS_6half_tEfNS_4arch4Sm80ELb0ELb1ELb1ELb1ELb0ELb0ELb1ELb0EEENS1_21CollectiveEpilogueFwdINS6_IJS8_S8_S9_EEENS6_IJNS7_ILi1EEESH_SH_EEESB_SD_Li128ELb1ELb1ELb0ELb0EEENS1_19SingleTileSchedulerILb1ELb0ELb1ELi128EEEEEEEEEvNT_6ParamsE)
        /*0074*/ 	.word	0x00000000


	//----- nvinfo : EIATTR_REGCOUNT
	.align		4
.L_30:
        /*0078*/ 	.byte	0x04, 0x2f
        /*007a*/ 	.short	(.L_32 - .L_31)
	.align		4
.L_31:
        /*007c*/ 	.word	index@(_ZN7cutlass13device_kernelIN5flash19enable_sm80_to_sm89INS1_16FlashAttnFwdSm80INS1_25CollectiveMainloopFwdSm80ILi4ELi1ELb0EN4cute5tupleIJNS5_1CILi128EEENS7_ILi48EEES8_EEELi128ENS_6half_tEfNS_4arch4Sm80ELb0ELb1ELb1ELb0ELb0ELb0ELb1ELb0EEENS1_21CollectiveEpilogueFwdINS6_IJS8_S8_S9_EEENS6_IJNS7_ILi1EEESH_SH_EEESB_SD_Li128ELb0ELb1ELb0ELb0EEENS1_19SingleTileSchedulerILb0ELb0ELb1ELi128EEEEEEEEEvNT_6ParamsE)
        /*0080*/ 	.word	0x00000004


	//----- nvinfo : EIATTR_FRAME_SIZE
	.align		4
.L_32:
        /*0084*/ 	.byte	0x04, 0x11
        /*0086*/ 	.short	(.L_34 - .L_33)
	.align		4
.L_33:
        /*0088*/ 	.word	index@(_ZN7cutlass13device_kernelIN5flash19enable_sm80_to_sm89INS1_16FlashAttnFwdSm80INS1_25CollectiveMainloopFwdSm80ILi4ELi1ELb0EN4cute5tupleIJNS5_1CILi128EEENS7_ILi48EEES8_EEELi128ENS_6half_tEfNS_4arch4Sm80ELb0ELb1ELb1ELb0ELb0ELb0ELb1ELb0EEENS1_21CollectiveEpilogueFwdINS6_IJS8_S8_S9_EEENS6_IJNS7_ILi1EEESH_SH_EEESB_SD_Li128ELb0ELb1ELb0ELb0EEENS1_19SingleTileSchedulerILb0ELb0ELb1ELi128EEEEEEEEEvNT_6ParamsE)
        /*008c*/ 	.word	0x00000000


	//----- nvinfo : EIATTR_REGCOUNT
	.align		4
.L_34:
        /*0090*/ 	.byte	0x04, 0x2f
        /*0092*/ 	.short	(.L_36 - .L_35)
	.align		4
.L_35:
        /*0094*/ 	.word	index@(_ZN7cutlass13device_kernelIN5flash19enable_sm80_to_sm89INS1_16FlashAttnFwdSm80INS1_25CollectiveMainloopFwdSm80ILi4ELi1ELb0EN4cute5tupleIJNS5_1CILi128EEENS7_ILi64EEES8_EEELi128ENS_6half_tEfNS_4arch4Sm80ELb0ELb0ELb1ELb1ELb0ELb1ELb1ELb0EEENS1_21CollectiveEpilogueFwdINS6_IJS8_S8_S9_EEENS6_IJNS7_ILi1EEESH_SH_EEESB_SD_Li128ELb1ELb1ELb0ELb0EEENS1_19SingleTileSchedulerILb1ELb0ELb1ELi128EEEEEEEEEvNT_6ParamsE)
        /*0098*/ 	.word	0x00000004


	//----- nvinfo : EIATTR_FRAME_SIZE
	.align		4
.L_36:
        /*009c*/ 	.byte	0x04, 0x11
        /*009e*/ 	.short	(.L_38 - .L_37)
	.align		4
.L_37:
        /*00a0*/ 	.word	index@(_ZN7cutlass13device_kernelIN5flash19enable_sm80_to_sm89INS1_16FlashAttnFwdSm80INS1_25CollectiveMainloopFwdSm80ILi4ELi1ELb0EN4cute5tupleIJNS5_1CILi128EEENS7_ILi64EEES8_EEELi128ENS_6half_tEfNS_4arch4Sm80ELb0ELb0ELb1ELb1ELb0ELb1ELb1ELb0EEENS1_21CollectiveEpilogueFwdINS6_IJS8_S8_S9_EEENS6_IJNS7_ILi1EEESH_SH_EEESB_SD_Li128ELb1ELb1ELb0ELb0EEENS1_19SingleTileSchedulerILb1ELb0ELb1ELi128EEEEEEEEEvNT_6ParamsE)
        /*00a4*/ 	.word	0x00000000


	//----- nvinfo : EIATTR_REGCOUNT
	.align		4
.L_38:
        /*00a8*/ 	.byte	0x04, 0x2f
        /*00aa*/ 	.short	(.L_40 - .L_39)
	.align		4
.L_39:
        /*00ac*/ 	.word	index@(_ZN7cutlass13device_kernelIN5flash19enable_sm80_to_sm89INS1_16FlashAttnFwdSm80INS1_25CollectiveMainloopFwdSm80ILi4ELi1ELb0EN4cute5tupleIJNS5_1CILi128EEENS7_ILi64EEES8_EEELi128ENS_6half_tEfNS_4arch4Sm80ELb0ELb0ELb1ELb1ELb0ELb0ELb1ELb0EEENS1_21CollectiveEpilogueFwdINS6_IJS8_S8_S9_EEENS6_IJNS7_ILi1EEESH_SH_EEESB_SD_Li128ELb1ELb1ELb0ELb0EEENS1_19SingleTileSchedulerILb1ELb0ELb1ELi128EEEEEEEEEvNT_6ParamsE)
        /*00b0*/ 	.word	0x00000004


	//----- nvinfo : EIATTR_FRAME_SIZE
	.align		4
.L_40:
        /*00b4*/ 	.byte	0x04, 0x11
        /*00b6*/ 	.short	(.L_42 - .L_41)
	.align		4
.L_41:
        /*00b8*/ 	.word	index@(_ZN7cutlass13device_kernelIN5flash19enable_sm80_to_sm89INS1_16FlashAttnFwdSm80INS1_25CollectiveMainloopFwdSm80ILi4ELi1ELb0EN4cute5tupleIJNS5_1CILi128EEENS7_ILi64EEES8_EEELi128ENS_6half_tEfNS_4arch4Sm80ELb0ELb0ELb1ELb1ELb0ELb0ELb1ELb0EEENS1_21CollectiveEpilogueFwdINS6_IJS8_S8_S9_EEENS6_IJNS7_ILi1EEESH_SH_EEESB_SD_Li128ELb1ELb1ELb0ELb0EEENS1_19SingleTileSchedulerILb1ELb0ELb1ELi128EEEEEEEEEvNT_6ParamsE)
        /*00bc*/ 	.word	0x00000000


	//----- nvinfo : EIATTR_REGCOUNT
	.align		4
.L_42:
        /*00c0*/ 	.byte	0x04, 0x2f
        /*00c2*/ 	.short	(.L_44 - .L_43)
	.align		4
.L_43:
        /*00c4*/ 	.word	index@(_ZN7cutlass13device_kernelIN5flash19enable_sm80_to_sm89INS1_16FlashAttnFwdSm80INS1_25CollectiveMainloopFwdSm80ILi4ELi1ELb0EN4cute5tupleIJNS5_1CILi128EEENS7_ILi64EEES8_EEELi128ENS_6half_tEfNS_4arch4Sm80ELb0ELb0ELb1ELb0ELb0ELb0ELb1ELb0EEENS1_21CollectiveEpilogueFwdINS6_IJS8_S8_S9_EEENS6_IJNS7_ILi1EEESH_SH_EEESB_SD_Li128ELb0ELb1ELb0ELb0EEENS1_19SingleTileSchedulerILb0ELb0ELb1ELi128EEEEEEEEEvNT_6ParamsE)
        /*00c8*/ 	.word	0x00000004


	//----- nvinfo : EIATTR_FRAME_SIZE
	.align		4
.L_44:
        /*00cc*/ 	.byte	0x04, 0x11
        /*00ce*/ 	.short	(.L_46 - .L_45)
	.align		4
.L_45:
        /*00d0*/ 	.word	index@(_ZN7cutlass13device_kernelIN5flash19enable_sm80_to_sm89INS1_16FlashAttnFwdSm80INS1_25CollectiveMainloopFwdSm80ILi4ELi1ELb0EN4cute5tupleIJNS5_1CILi128EEENS7_ILi64EEES8_EEELi128ENS_6half_tEfNS_4arch4Sm80ELb0ELb0ELb1ELb0ELb0ELb0ELb1ELb0EEENS1_21CollectiveEpilogueFwdINS6_IJS8_S8_S9_EEENS6_IJNS7_ILi1EEESH_SH_EEESB_SD_Li128ELb0ELb1ELb0ELb0EEENS1_19SingleTileSchedulerILb0ELb0ELb1ELi128EEEEEEEEEvNT_6ParamsE)
        /*00d4*/ 	.word	0x00000000


	//----- nvinfo : EIATTR_REGCOUNT
	.align		4
.L_46:
        /*00d8*/ 	.byte	0x04, 0x2f
        /*00da*/ 	.short	(.L_48 - .L_47)
	.align		4
.L_47:
        /*00dc*/ 	.word	index@(_ZN7cutlass13device_kernelIN5flash19enable_sm80_to_sm89INS1_16FlashAttnFwdSm80INS1_25CollectiveMainloopFwdSm80ILi8ELi1ELb1EN4cute5tupleIJNS5_1CILi128EEES8_S8_EEELi128ENS_6half_tEfNS_4arch4Sm80ELb1ELb0ELb1ELb1ELb0ELb1ELb1ELb0EEENS1_21CollectiveEpilogueFwdIS9_NS6_IJNS7_ILi1EEESF_SF_EEESA_SC_Li256ELb1ELb1ELb0ELb0EEENS1_19SingleTileSchedulerILb1ELb0ELb1ELi128EEEEEEEEEvNT_6ParamsE)
        /*00e0*/ 	.word	0x00000004


	//----- nvinfo : EIATTR_FRAME_SIZE
	.align		4
.L_48:
        /*00e4*/ 	.byte	0x04, 0x11
        /*00e6*/ 	.short	(.L_50 - .L_49)
	.align		4
.L_49:
        /*00e8*/ 	.word	index@(_ZN7cutlass13device_kernelIN5flash19enable_sm80_to_sm89INS1_16FlashAttnFwdSm80INS1_25CollectiveMainloopFwdSm80ILi8ELi1ELb1EN4cute5tupleIJNS5_1CILi128EEES8_S8_EEELi128ENS_6half_tEfNS_4arch4Sm80ELb1ELb0ELb1ELb1ELb0ELb1ELb1ELb0EEENS1_21CollectiveEpilogueFwdIS9_NS6_IJNS7_ILi1EEESF_SF_EEESA_SC_Li256ELb1ELb1ELb0ELb0EEENS1_19SingleTileSchedulerILb1ELb0ELb1ELi128EEEEEEEEEvNT_6ParamsE)
        /*00ec*/ 	.word	0x00000000


	//----- nvinfo : EIATTR_REGCOUNT
	.align		4
.L_50:
        /*00f0*/ 	.byte	0x04, 0x2f
        /*00f2*/ 	.short	(.L_52 - .L_51)
	.align		4
.L_51:
        /*00f4*/ 	.word	index@(_ZN7cutlass13device_kernelIN5flash19enable_sm80_to_sm89INS1_16FlashAttnFwdSm80INS1_25CollectiveMainloopFwdSm80ILi8ELi1ELb1EN4cute5tupleIJNS5_1CILi128EEES8_S8_EEELi128ENS_6half_tEfNS_4arch4Sm80ELb1ELb0ELb1ELb1ELb0ELb0ELb1ELb0EEENS1_21CollectiveEpilogueFwdIS9_NS6_IJNS7_ILi1EEESF_SF_EEESA_SC_Li256ELb1ELb1ELb0ELb0EEENS1_19SingleTileSchedulerILb1ELb0ELb1ELi128EEEEEEEEEvNT_6ParamsE)
        /*00f8*/ 	.word	0x00000004


	//----- nvinfo : EIATTR_FRAME_SIZE
	.align		4
.L_52:
        /*00fc*/ 	.byte	0x04, 0x11
        /*00fe*/ 	.short	(.L_54 - .L_53)
	.align		4
.L_53:
        /*0100*/ 	.word	index@(_ZN7cutlass13device_kernelIN5flash19enable_sm80_to_sm89INS1_16FlashAttnFwdSm80INS1_25CollectiveMainloopFwdSm80ILi8ELi1ELb1EN4cute5tupleIJNS5_1CILi128EEES8_S8_EEELi128ENS_6half_tEfNS_4arch4Sm80ELb1ELb0ELb1ELb1ELb0ELb0ELb1ELb0EEENS1_21CollectiveEpilogueFwdIS9_NS6_IJNS7_ILi1EEESF_SF_EEESA_SC_Li256ELb1ELb1ELb0ELb0EEENS1_19SingleTileSchedulerILb1ELb0ELb1ELi128EEEEEEEEEvNT_6ParamsE)
        /*0104*/ 	.word	0x00000000


	//----- nvinfo : EIATTR_REGCOUNT
	.align		4
.L_54:
        /*0108*/ 	.byte	0x04, 0x2f
        /*010a*/ 	.short	(.L_56 - .L_55)
	.align		4
.L_55:
        /*010c*/ 	.word	index@(_ZN7cutlass13device_kernelIN5flash19enable_sm80_to_sm89INS1_16FlashAttnFwdSm80INS1_25CollectiveMainloopFwdSm80ILi8ELi1ELb1EN4cute5tupleIJNS5_1CILi128EEES8_S8_EEELi128ENS_6half_tEfNS_4arch4Sm80ELb1ELb0ELb1ELb0ELb0ELb0ELb1ELb0EEENS1_21CollectiveEpilogueFwdIS9_NS6_IJNS7_ILi1EEESF_SF_EEESA_SC_Li256ELb0ELb1ELb0ELb0EEENS1_30DynamicPersistentTileSchedulerILi256ELi256ELb0ELb1ELb0EEEEEEEEEvNT_6ParamsE)
        /*0110*/ 	.word	0x00000004


	//----- nvinfo : EIATTR_FRAME_SIZE
	.align		4
.L_56:
        /*0114*/ 	.byte	0x04, 0x11
        /*0116*/ 	.short	(.L_58 - .L_57)
	.align		4
.L_57:
        /*0118*/ 	.word	index@(_ZN7cutlass13device_kernelIN5flash19enable_sm80_to_sm89INS1_16FlashAttnFwdSm80INS1_25CollectiveMainloopFwdSm80ILi8ELi1ELb1EN4cute5tupleIJNS5_1CILi128EEES8_S8_EEELi128ENS_6half_tEfNS_4arch4Sm80ELb1ELb0ELb1ELb0ELb0ELb0ELb1ELb0EEENS1_21CollectiveEpilogueFwdIS9_NS6_IJNS7_ILi1EEESF_SF_EEESA_SC_Li256ELb0ELb1ELb0ELb0EEENS1_30DynamicPersistentTileSchedulerILi256ELi256ELb0ELb1ELb0EEEEEEEEEvNT_6ParamsE)
        /*011c*/ 	.word	0x00000000


	//----- nvinfo : EIATTR_REGCOUNT
	.align		4
.L_58:
        /*0120*/ 	.byte	0x04, 0x2f
        /*0122*/ 	.short	(.L_60 - .L_59)
	.align		4
.L_59:
        /*0124*/ 	.word	index@(_ZN7cutlass13device_kernelIN5flash19enable_sm80_to_sm89INS1_16FlashAttnFwdSm80INS1_25CollectiveMainloopFwdSm80ILi8ELi1ELb1EN4cute5tupleIJNS5_1CILi128EEENS7_ILi96EEES8_EEELi128ENS_6half_tEfNS_4arch4Sm80ELb0ELb1ELb1ELb1ELb0ELb1ELb1ELb0EEENS1_21CollectiveEpilogueFwdINS6_IJS8_S8_S9_EEENS6_IJNS7_ILi1EEESH_SH_EEESB_SD_Li256ELb1ELb1ELb0ELb0EEENS1_19SingleTileSchedulerILb1ELb0ELb1ELi128EEEEEEEEEvNT_6ParamsE)
        /*0128*/ 	.word	0x00000004


	//----- nvinfo : EIATTR_FRAME_SIZE
	.align		4
.L_60:
        /*012c*/ 	.byte	0x04, 0x11
        /*012e*/ 	.short	(.L_62 - .L_61)
	.align		4
.L_61:
        /*0130*/ 	.word	index@(_ZN7cutlass13device_kernelIN5flash19enable_sm80_to_sm89INS1_16FlashAttnFwdSm80INS1_25CollectiveMainloopFwdSm80ILi8ELi1ELb1EN4cute5tupleIJNS5_1CILi128EEENS7_ILi96EEES8_EEELi128ENS_6half_tEfNS_4arch4Sm80ELb0ELb1ELb1ELb1ELb0ELb1ELb1ELb0EEENS1_21CollectiveEpilogueFwdINS6_IJS8_S8_S9_EEENS6_IJNS7_ILi1EEESH_SH_EEESB_SD_Li256ELb1ELb1ELb0ELb0EEENS1_19SingleTileSchedulerILb1ELb0ELb1ELi128EEEEEEEEEvNT_6ParamsE)
        /*0134*/ 	.word	0x00000000


	//----- nvinfo : EIATTR_REGCOUNT
	.align		4
.L_62:
        /*0138*/ 	.byte	0x04, 0x2f
        /*013a*/ 	.short	(.L_64 - .L_63)
	.align		4
.L_63:
        /*013c*/ 	.word	index@(_ZN7cutlass13device_kernelIN5flash19enable_sm80_to_sm89INS1_16FlashAttnFwdSm80INS1_25CollectiveMainloopFwdSm80ILi8ELi1ELb1EN4cute5tupleIJNS5_1CILi128EEENS7_ILi96EEES8_EEELi128ENS_6half_tEfNS_4arch4Sm80ELb0ELb1ELb1ELb1ELb0ELb0ELb1ELb0EEENS1_21CollectiveEpilogueFwdINS6_IJS8_S8_S9_EEENS6_IJNS7_ILi1EEESH_SH_EEESB_SD_Li256ELb1ELb1ELb0ELb0EEENS1_19SingleTileSchedulerILb1ELb0ELb1ELi128EEEEEEEEEvNT_6ParamsE)
        /*0140*/ 	.word	0x00000004


	//----- nvinfo : EIATTR_FRAME_SIZE
	.align		4
.L_64:
        /*0144*/ 	.byte	0x04, 0x11
        /*0146*/ 	.short	(.L_66 - .L_65)
	.align		4
.L_65:
        /*0148*/ 	.word	index@(_ZN7cutlass13device_kernelIN5flash19enable_sm80_to_sm89INS1_16FlashAttnFwdSm80INS1_25CollectiveMainloopFwdSm80ILi8ELi1ELb1EN4cute5tupleIJNS5_1CILi128EEENS7_ILi96EEES8_EEELi128ENS_6half_tEfNS_4arch4Sm80ELb0ELb1ELb1ELb1ELb0ELb0ELb1ELb0EEENS1_21CollectiveEpilogueFwdINS6_IJS8_S8_S9_EEENS6_IJNS7_ILi1EEESH_SH_EEESB_SD_Li256ELb1ELb1ELb0ELb0EEENS1_19SingleTileSchedulerILb1ELb0ELb1ELi128EEEEEEEEEvNT_6ParamsE)
        /*014c*/ 	.word	0x00000000


	//----- nvinfo : EIATTR_REGCOUNT
	.align		4
.L_66:
        /*0150*/ 	.byte	0x04, 0x2f
        /*0152*/ 	.short	(.L_68 - .L_67)
	.align		4
.L_67:
        /*0154*/ 	.word	index@(_ZN7cutlass13device_kernelIN5flash19enable_sm80_to_sm89INS1_16FlashAttnFwdSm80INS1_25CollectiveMainloopFwdSm80ILi8ELi1ELb1EN4cute5tupleIJNS5_1CILi128EEENS7_ILi96EEES8_EEELi128ENS_6half_tEfNS_4arch4Sm80ELb0ELb1ELb1ELb0ELb0ELb0ELb1ELb0EEENS1_21CollectiveEpilogueFwdINS6_IJS8_S8_S9_EEENS6_IJNS7_ILi1EEESH_SH_EEESB_SD_Li256ELb0ELb1ELb0ELb0EEENS1_19SingleTileSchedulerILb0ELb0ELb1ELi128EEEEEEEEEvNT_6ParamsE)
        /*0158*/ 	.word	0x00000004


	//----- nvinfo : EIATTR_FRAME_SIZE
	.align		4
.L_68:
        /*015c*/ 	.byte	0x04, 0x11
        /*015e*/ 	.short	(.L_70 - .L_69)
	.align		4
.L_69:
        /*0160*/ 	.word	index@(_ZN7cutlass13device_kernelIN5flash19enable_sm80_to_sm89INS1_16FlashAttnFwdSm80INS1_25CollectiveMainloopFwdSm80ILi8ELi1ELb1EN4cute5tupleIJNS5_1CILi128EEENS7_ILi96EEES8_EEELi128ENS_6half_tEfNS_4arch4Sm80ELb0ELb1ELb1ELb0ELb0ELb0ELb1ELb0EEENS1_21CollectiveEpilogueFwdINS6_IJS8_S8_S9_EEENS6_IJNS7_ILi1EEESH_SH_EEESB_SD_Li256ELb0ELb1ELb0ELb0EEENS1_19SingleTileSchedulerILb0ELb0ELb1ELi128EEEEEEEEEvNT_6ParamsE)
        /*0164*/ 	.word	0x00000000


	//----- nvinfo : EIATTR_REGCOUNT
	.align		4
.L_70:
        /*0168*/ 	.byte	0x04, 0x2f
        /*016a*/ 	.short	(.L_72 - .L_71)
	.align		4
.L_71:
        /*016c*/ 	.word	index@(_ZN7cutlass13device_kernelIN5flash19enable_sm80_to_sm89INS1_16FlashAttnFwdSm80INS1_25CollectiveMainloopFwdSm80ILi8ELi1ELb1EN4cute5tupleIJNS5_1CILi128EEES8_S8_EEELi128ENS_6half_tEfNS_4arch4Sm80ELb0ELb0ELb1ELb1ELb0ELb1ELb1ELb0EEENS1_21CollectiveEpilogueFwdIS9_NS6_IJNS7_ILi1EEESF_SF_EEESA_SC_Li256ELb1ELb1ELb0ELb0EEENS1_19SingleTileSchedulerILb1ELb0ELb1ELi128EEEEEEEEEvNT_6ParamsE)
        /*0170*/ 	.word	0x00000004


	//----- nvinfo : EIATTR_FRAME_SIZE
	.align		4
.L_72:
        /*0174*/ 	.byte	0x04, 0x11
        /*0176*/ 	.short	(.L_74 - .L_73)
	.align		4
.L_73:
        /*0178*/ 	.word	index@(_ZN7cutlass13device_kernelIN5flash19enable_sm80_to_sm89INS1_16FlashAttnFwdSm80INS1_25CollectiveMainloopFwdSm80ILi8ELi1ELb1EN4cute5tupleIJNS5_1CILi128EEES8_S8_EEELi128ENS_6half_tEfNS_4arch4Sm80ELb0ELb0ELb1ELb1ELb0ELb1ELb1ELb0EEENS1_21CollectiveEpilogueFwdIS9_NS6_IJNS7_ILi1EEESF_SF_EEESA_SC_Li256ELb1ELb1ELb0ELb0EEENS1_19SingleTileSchedulerILb1ELb0ELb1ELi128EEEEEEEEEvNT_6ParamsE)
        /*017c*/ 	.word	0x00000000


	//----- nvinfo : EIATTR_REGCOUNT
	.align		4
.L_74:
        /*0180*/ 	.byte	0x04, 0x2f
        /*0182*/ 	.short	(.L_76 - .L_75)
	.align		4
.L_75:
        /*0184*/ 	.word	index@(_ZN7cutlass13device_kernelIN5flash19enable_sm80_to_sm89INS1_16FlashAttnFwdSm80INS1_25CollectiveMainloopFwdSm80ILi8ELi1ELb1EN4cute5tupleIJNS5_1CILi128EEES8_S8_EEELi128ENS_6half_tEfNS_4arch4Sm80ELb0ELb0ELb1ELb1ELb0ELb0ELb1ELb0EEENS1_21CollectiveEpilogueFwdIS9_NS6_IJNS7_ILi1EEESF_SF_EEESA_SC_Li256ELb1ELb1ELb0ELb0EEENS1_19SingleTileSchedulerILb1ELb0ELb1ELi128EEEEEEEEEvNT_6ParamsE)
        /*0188*/ 	.word	0x00000004


	//----- nvinfo : EIATTR_FRAME_SIZE
	.align		4
.L_76:
        /*018c*/ 	.byte	0x04, 0x11
        /*018e*/ 	.short	(.L_78 - .L_77)
	.align		4
.L_77:
        /*0190*/ 	.word	index@(_ZN7cutlass13device_kernelIN5flash19enable_sm80_to_sm89INS1_16FlashAttnFwdSm80INS1_25CollectiveMainloopFwdSm80ILi8ELi1ELb1EN4cute5tupleIJNS5_1CILi128EEES8_S8_EEELi128ENS_6half_tEfNS_4arch4Sm80ELb0ELb0ELb1ELb1ELb0ELb0ELb1ELb0EEENS1_21CollectiveEpilogueFwdIS9_NS6_IJNS7_ILi1EEESF_SF_EEESA_SC_Li256ELb1ELb1ELb0ELb0EEENS1_19SingleTileSchedulerILb1ELb0ELb1ELi128EEEEEEEEEvNT_6ParamsE)
        /*0194*/ 	.word	0x00000000


	//----- nvinfo : EIATTR_REGCOUNT
	.align		4
.L_78:
        /*0198*/ 	.byte	0x04, 0x2f
        /*019a*/ 	.short	(.L_80 - .L_79)
	.align		4
.L_79:
        /*019c*/ 	.word	index@(_ZN7cutlass13device_kernelIN5flash19enable_sm80_to_sm89INS1_16FlashAttnFwdSm80INS1_25CollectiveMainloopFwdSm80ILi8ELi1ELb1EN4cute5tupleIJNS5_1CILi128EEES8_S8_EEELi128ENS_6half_tEfNS_4arch4Sm80ELb0ELb0ELb1ELb0ELb0ELb0ELb1ELb0EEENS1_21CollectiveEpilogueFwdIS9_NS6_IJNS7_ILi1EEESF_SF_EEESA_SC_Li256ELb0ELb1ELb0ELb0EEENS1_19SingleTileSchedulerILb0ELb0ELb1ELi128EEEEEEEEEvNT_6ParamsE)
        /*01a0*/ 	.word	0x00000004


	//----- nvinfo : EIATTR_FRAME_SIZE
	.align		4
.L_80:
        /*01a4*/ 	.byte	0x04, 0x11
        /*01a6*/ 	.short	(.L_82 - .L_81)
	.align		4
.L_81:
        /*01a8*/ 	.word	index@(_ZN7cutlass13device_kernelIN5flash19enable_sm80_to_sm89INS1_16FlashAttnFwdSm80INS1_25CollectiveMainloopFwdSm80ILi8ELi1ELb1EN4cute5tupleIJNS5_1CILi128EEES8_S8_EEELi128ENS_6half_tEfNS_4arch4Sm80ELb0ELb0ELb1ELb0ELb0ELb0ELb1ELb0EEENS1_21CollectiveEpilogueFwdIS9_NS6_IJNS7_ILi1EEESF_SF_EEESA_SC_Li256ELb0ELb1ELb0ELb0EEENS1_19SingleTileSchedulerILb0ELb0ELb1ELi128EEEEEEEEEvNT_6ParamsE)
        /*01ac*/ 	.word	0x00000000


	//----- nvinfo : EIATTR_MIN_STACK_SIZE
	.align		4
.L_82:
        /*01b0*/ 	.byte	0x04, 0x12
        /*01b2*/ 	.short	(.L_84 - .L_83)
	.align		4
.L_83:
        /*01b4*/ 	.word	index@(_ZN7cutlass13device_kernelIN5flash19enable_sm80_to_sm89INS1_16FlashAttnFwdSm80INS1_25CollectiveMainloopFwdSm80ILi8ELi1ELb1EN4cute5tupleIJNS5_1CILi128EEES8_S8_EEELi128ENS_6half_tEfNS_4arch4Sm80ELb0ELb0ELb1ELb0ELb0ELb0ELb1ELb0EEENS1_21CollectiveEpilogueFwdIS9_NS6_IJNS7_ILi1EEESF_SF_EEESA_SC_Li256ELb0ELb1ELb0ELb0EEENS1_19SingleTileSchedulerILb0ELb0ELb1ELi128EEEEEEEEEvNT_6ParamsE)
        /*01b8*/ 	.word	0x00000000


	//----- nvinfo : EIATTR_MIN_STACK_SIZE
	.align		4
.L_84:
        /*01bc*/ 	.byte	0x04, 0x12
        /*01be*/ 	.short	(.L_86 - .L_85)
	.align		4
.L_85:
        /*01c0*/ 	.word	index@(_ZN7cutlass13device_kernelIN5flash19enable_sm80_to_sm89INS1_16FlashAttnFwdSm80INS1_25CollectiveMainloopFwdSm80ILi8ELi1ELb1EN4cute5tupleIJNS5_1CILi128EEES8_S8_EEELi128ENS_6half_tEfNS_4arch4Sm80ELb0ELb0ELb1ELb1ELb0ELb0ELb1ELb0EEENS1_21CollectiveEpilogueFwdIS9_NS6_IJNS7_ILi1EEESF_SF_EEESA_SC_Li256ELb1ELb1ELb0ELb0EEENS1_19SingleTileSchedulerILb1ELb0ELb1ELi128EEEEEEEEEvNT_6ParamsE)
        /*01c4*/ 	.word	0x00000000


	//----- nvinfo : EIATTR_MIN_STACK_SIZE
	.align		4
.L_86:
        /*01c8*/ 	.byte	0x04, 0x12
        /*01ca*/ 	.short	(.L_88 - .L_87)
	.align		4
.L_87:
        /*01cc*/ 	.word	index@(_ZN7cutlass13device_kernelIN5flash19enable_sm80_to_sm89INS1_16FlashAttnFwdSm80INS1_25CollectiveMainloopFwdSm80ILi8ELi1ELb1EN4cute5tupleIJNS5_1CILi128EEES8_S8_EEELi128ENS_6half_tEfNS_4arch4Sm80ELb0ELb0ELb1ELb1ELb0ELb1ELb1ELb0EEENS1_21CollectiveEpilogueFwdIS9_NS6_IJNS7_ILi1EEESF_SF_EEESA_SC_Li256ELb1ELb1ELb0ELb0EEENS1_19SingleTileSchedulerILb1ELb0ELb1ELi128EEEEEEEEEvNT_6ParamsE)
        /*01d0*/ 	.word	0x00000000


	//----- nvinfo : EIATTR_MIN_STACK_SIZE
	.align		4
.L_88:
        /*01d4*/ 	.byte	0x04, 0x12
        /*01d6*/ 	.short	(.L_90 - .L_89)
	.align		4
.L_89:
        /*01d8*/ 	.word	index@(_ZN7cutlass13device_kernelIN5flash19enable_sm80_to_sm89INS1_16FlashAttnFwdSm80INS1_25CollectiveMainloopFwdSm80ILi8ELi1ELb1EN4cute5tupleIJNS5_1CILi128EEENS7_ILi96EEES8_EEELi128ENS_6half_tEfNS_4arch4Sm80ELb0ELb1ELb1ELb0ELb0ELb0ELb1ELb0EEENS1_21CollectiveEpilogueFwdINS6_IJS8_S8_S9_EEENS6_IJNS7_ILi1EEESH_SH_EEESB_SD_Li256ELb0ELb1ELb0ELb0EEENS1_19SingleTileSchedulerILb0ELb0ELb1ELi128EEEEEEEEEvNT_6ParamsE)
        /*01dc*/ 	.word	0x00000000


	//----- nvinfo : EIATTR_MIN_STACK_SIZE
	.align		4
.L_90:
        /*01e0*/ 	.byte	0x04, 0x12
        /*01e2*/ 	.short	(.L_92 - .L_91)
	.align		4
.L_91:
        /*01e4*/ 	.word	index@(_ZN7cutlass13device_kernelIN5flash19enable_sm80_to_sm89INS1_16FlashAttnFwdSm80INS1_25CollectiveMainloopFwdSm80ILi8ELi1ELb1EN4cute5tupleIJNS5_1CILi128EEENS7_ILi96EEES8_EEELi128ENS_6half_tEfNS_4arch4Sm80ELb0ELb1ELb1ELb1ELb0ELb0ELb1ELb0EEENS1_21CollectiveEpilogueFwdINS6_IJS8_S8_S9_EEENS6_IJNS7_ILi1EEESH_SH_EEESB_SD_Li256ELb1ELb1ELb0ELb0EEENS1_19SingleTileSchedulerILb1ELb0ELb1ELi128EEEEEEEEEvNT_6ParamsE)
        /*01e8*/ 	.word	0x00000000


	//----- nvinfo : EIATTR_MIN_STACK_SIZE
	.align		4
.L_92:
        /*01ec*/ 	.byte	0x04, 0x12
        /*01ee*/ 	.short	(.L_94 - .L_93)
	.align		4
.L_93:
        /*01f0*/ 	.word	index@(_ZN7cutlass13device_kernelIN5flash19enable_sm80_to_sm89INS1_16FlashAttnFwdSm80INS1_25CollectiveMainloopFwdSm80ILi8ELi1ELb1EN4cute5tupleIJNS5_1CILi128EEENS7_ILi96EEES8_EEELi128ENS_6half_tEfNS_4arch4Sm80ELb0ELb1ELb1ELb1ELb0ELb1ELb1ELb0EEENS1_21CollectiveEpilogueFwdINS6_IJS8_S8_S9_EEENS6_IJNS7_ILi1EEESH_SH_EEESB_SD_Li256ELb1ELb1ELb0ELb0EEENS1_19SingleTileSchedulerILb1ELb0ELb1ELi128EEEEEEEEEvNT_6ParamsE)
        /*01f4*/ 	.word	0x00000000


	//----- nvinfo : EIATTR_MIN_STACK_SIZE
	.align		4
.L_94:
        /*01f8*/ 	.byte	0x04, 0x12
        /*01fa*/ 	.short	(.L_96 - .L_95)
	.align		4
.L_95:
        /*01fc*/ 	.word	index@(_ZN7cutlass13device_kernelIN5flash19enable_sm80_to_sm89INS1_16FlashAttnFwdSm80INS1_25CollectiveMainloopFwdSm80ILi8ELi1ELb1EN4cute5tupleIJNS5_1CILi128EEES8_S8_EEELi128ENS_6half_tEfNS_4arch4Sm80ELb1ELb0ELb1ELb0ELb0ELb0ELb1ELb0EEENS1_21CollectiveEpilogueFwdIS9_NS6_IJNS7_ILi1EEESF_SF_EEESA_SC_Li256ELb0ELb1ELb0ELb0EEENS1_30DynamicPersistentTileSchedulerILi256ELi256ELb0ELb1ELb0EEEEEEEEEvNT_6ParamsE)
        /*0200*/ 	.word	0x00000000


	//----- nvinfo : EIATTR_MIN_STACK_SIZE
	.align		4
.L_96:
        /*0204*/ 	.byte	0x04, 0x12
        /*0206*/ 	.short	(.L_98 - .L_97)
	.align		4
.L_97:
        /*0208*/ 	.word	index@(_ZN7cutlass13device_kernelIN5flash19enable_sm80_to_sm89INS1_16FlashAttnFwdSm80INS1_25CollectiveMainloopFwdSm80ILi8ELi1ELb1EN4cute5tupleIJNS5_1CILi128EEES8_S8_EEELi128ENS_6half_tEfNS_4arch4Sm80ELb1ELb0ELb1ELb1ELb0ELb0ELb1ELb0EEENS1_21CollectiveEpilogueFwdIS9_NS6_IJNS7_ILi1EEESF_SF_EEESA_SC_Li256ELb1ELb1ELb0ELb0EEENS1_19SingleTileSchedulerILb1ELb0ELb1ELi128EEEEEEEEEvNT_6ParamsE)
        /*020c*/ 	.word	0x00000000


	//----- nvinfo : EIATTR_MIN_STACK_SIZE
	.align		4
.L_98:
        /*0210*/ 	.byte	0x04, 0x12
        /*0212*/ 	.short	(.L_100 - .L_99)
	.align		4
.L_99:
        /*0214*/ 	.word	index@(_ZN7cutlass13device_kernelIN5flash19enable_sm80_to_sm89INS1_16FlashAttnFwdSm80INS1_25CollectiveMainloopFwdSm80ILi8ELi1ELb1EN4cute5tupleIJNS5_1CILi128EEES8_S8_EEELi128ENS_6half_tEfNS_4arch4Sm80ELb1ELb0ELb1ELb1ELb0ELb1ELb1ELb0EEENS1_21CollectiveEpilogueFwdIS9_NS6_IJNS7_ILi1EEESF_SF_EEESA_SC_Li256ELb1ELb1ELb0ELb0EEENS1_19SingleTileSchedulerILb1ELb0ELb1ELi128EEEEEEEEEvNT_6ParamsE)
        /*0218*/ 	.word	0x00000000


	//----- nvinfo : EIATTR_MIN_STACK_SIZE
	.align		4
.L_100:
        /*021c*/ 	.byte	0x04, 0x12
        /*021e*/ 	.short	(.L_102 - .L_101)
	.align		4
.L_101:
        /*0220*/ 	.word	index@(_ZN7cutlass13device_kernelIN5flash19enable_sm80_to_sm89INS1_16FlashAttnFwdSm80INS1_25CollectiveMainloopFwdSm80ILi4ELi1ELb0EN4cute5tupleIJNS5_1CILi128EEENS7_ILi64EEES8_EEELi128ENS_6half_tEfNS_4arch4Sm80ELb0ELb0ELb1ELb0ELb0ELb0ELb1ELb0EEENS1_21CollectiveEpilogueFwdINS6_IJS8_S8_S9_EEENS6_IJNS7_ILi1EEESH_SH_EEESB_SD_Li128ELb0ELb1ELb0ELb0EEENS1_19SingleTileSchedulerILb0ELb0ELb1ELi128EEEEEEEEEvNT_6ParamsE)
        /*0224*/ 	.word	0x00000000


	//----- nvinfo : EIATTR_MIN_STACK_SIZE
	.align		4
.L_102:
        /*0228*/ 	.byte	0x04, 0x12
        /*022a*/ 	.short	(.L_104 - .L_103)
	.align		4
.L_103:
        /*022c*/ 	.word	index@(_ZN7cutlass13device_kernelIN5flash19enable_sm80_to_sm89INS1_16FlashAttnFwdSm80INS1_25CollectiveMainloopFwdSm80ILi4ELi1ELb0EN4cute5tupleIJNS5_1CILi128EEENS7_ILi64EEES8_EEELi128ENS_6half_tEfNS_4arch4Sm80ELb0ELb0ELb1ELb1ELb0ELb0ELb1ELb0EEENS1_21CollectiveEpilogueFwdINS6_IJS8_S8_S9_EEENS6_IJNS7_ILi1EEESH_SH_EEESB_SD_Li128ELb1ELb1ELb0ELb0EEENS1_19SingleTileSchedulerILb1ELb0ELb1ELi128EEEEEEEEEvNT_6ParamsE)
        /*0230*/ 	.word	0x00000000


	//----- nvinfo : EIATTR_MIN_STACK_SIZE
	.align		4
.L_104:
        /*0234*/ 	.byte	0x04, 0x12
        /*0236*/ 	.short	(.L_106 - .L_105)
	.align		4
.L_105:
        /*0238*/ 	.word	index@(_ZN7cutlass13device_kernelIN5flash19enable_sm80_to_sm89INS1_16FlashAttnFwdSm80INS1_25CollectiveMainloopFwdSm80ILi4ELi1ELb0EN4cute5tupleIJNS5_1CILi128EEENS7_ILi64EEES8_EEELi128ENS_6half_tEfNS_4arch4Sm80ELb0ELb0ELb1ELb1ELb0ELb1ELb1ELb0EEENS1_21CollectiveEpilogueFwdINS6_IJS8_S8_S9_EEENS6_IJNS7_ILi1EEESH_SH_EEESB_SD_Li128ELb1ELb1ELb0ELb0EEENS1_19SingleTileSchedulerILb1ELb0ELb1ELi128EEEEEEEEEvNT_6ParamsE)
        /*023c*/ 	.word	0x00000000


	//----- nvinfo : EIATTR_MIN_STACK_SIZE
	.align		4
.L_106:
        /*0240*/ 	.byte	0x04, 0x12
        /*0242*/ 	.short	(.L_108 - .L_107)
	.align		4
.L_107:
        /*0244*/ 	.word	index@(_ZN7cutlass13device_kernelIN5flash19enable_sm80_to_sm89INS1_16FlashAttnFwdSm80INS1_25CollectiveMainloopFwdSm80ILi4ELi1ELb0EN4cute5tupleIJNS5_1CILi128EEENS7_ILi48EEES8_EEELi128ENS_6half_tEfNS_4arch4Sm80ELb0ELb1ELb1ELb0ELb0ELb0ELb1ELb0EEENS1_21CollectiveEpilogueFwdINS6_IJS8_S8_S9_EEENS6_IJNS7_ILi1EEESH_SH_EEESB_SD_Li128ELb0ELb1ELb0ELb0EEENS1_19SingleTileSchedulerILb0ELb0ELb1ELi128EEEEEEEEEvNT_6ParamsE)
        /*0248*/ 	.word	0x00000000


	//----- nvinfo : EIATTR_MIN_STACK_SIZE
	.align		4
.L_108:
        /*024c*/ 	.byte	0x04, 0x12
        /*024e*/ 	.short	(.L_110 - .L_109)
	.align		4
.L_109:
        /*0250*/ 	.word	index@(_ZN7cutlass13device_kernelIN5flash19enable_sm80_to_sm89INS1_16FlashAttnFwdSm80INS1_25CollectiveMainloopFwdSm80ILi4ELi1ELb0EN4cute5tupleIJNS5_1CILi128EEENS7_ILi48EEES8_EEELi128ENS_6half_tEfNS_4arch4Sm80ELb0ELb1ELb1ELb1ELb0ELb0ELb1ELb0EEENS1_21CollectiveEpilogueFwdINS6_IJS8_S8_S9_EEENS6_IJNS7_ILi1EEESH_SH_EEESB_SD_Li128ELb1ELb1ELb0ELb0EEENS1_19SingleTileSchedulerILb1ELb0ELb1ELi128EEEEEEEEEvNT_6ParamsE)
        /*0254*/ 	.word	0x00000000


	//----- nvinfo : EIATTR_MIN_STACK_SIZE
	.align		4
.L_110:
        /*0258*/ 	.byte	0x04, 0x12
        /*025a*/ 	.short	(.L_112 - .L_111)
	.align		4
.L_111:
        /*025c*/ 	.word	index@(_ZN7cutlass13device_kernelIN5flash19enable_sm80_to_sm89INS1_16FlashAttnFwdSm80INS1_25CollectiveMainloopFwdSm80ILi4ELi1ELb0EN4cute5tupleIJNS5_1CILi128EEENS7_ILi48EEES8_EEELi128ENS_6half_tEfNS_4arch4Sm80ELb0ELb1ELb1ELb1ELb0ELb1ELb1ELb0EEENS1_21CollectiveEpilogueFwdINS6_IJS8_S8_S9_EEENS6_IJNS7_ILi1EEESH_SH_EEESB_SD_Li128ELb1ELb1ELb0ELb0EEENS1_19SingleTileSchedulerILb1ELb0ELb1ELi128EEEEEEEEEvNT_6ParamsE)
        /*0260*/ 	.word	0x00000000


	//----- nvinfo : EIATTR_MIN_STACK_SIZE
	.align		4
.L_112:
        /*0264*/ 	.byte	0x04, 0x12
        /*0266*/ 	.short	(.L_114 - .L_113)
	.align		4
.L_113:
        /*0268*/ 	.word	index@(_ZN7cutlass13device_kernelIN5flash19enable_sm80_to_sm89INS1_16FlashAttnFwdSm80INS1_25CollectiveMainloopFwdSm80ILi4ELi1ELb0EN4cute5tupleIJNS5_1CILi128EEENS7_ILi64EEES8_EEELi128ENS_6half_tEfNS_4arch4Sm80ELb1ELb0ELb1ELb0ELb0ELb0ELb1ELb0EEENS1_21CollectiveEpilogueFwdINS6_IJS8_S8_S9_EEENS6_IJNS7_ILi1EEESH_SH_EEESB_SD_Li128ELb0ELb1ELb0ELb0EEENS1_30DynamicPersistentTileSchedulerILi128ELi128ELb0ELb1ELb0EEEEEEEEEvNT_6ParamsE)
        /*026c*/ 	.word	0x00000000


	//----- nvinfo : EIATTR_MIN_STACK_SIZE
	.align		4
.L_114:
        /*0270*/ 	.byte	0x04, 0x12
        /*0272*/ 	.short	(.L_116 - .L_115)
	.align		4
.L_115:
        /*0274*/ 	.word	index@(_ZN7cutlass13device_kernelIN5flash19enable_sm80_to_sm89INS1_16FlashAttnFwdSm80INS1_25CollectiveMainloopFwdSm80ILi4ELi1ELb0EN4cute5tupleIJNS5_1CILi128EEENS7_ILi64EEES8_EEELi128ENS_6half_tEfNS_4arch4Sm80ELb1ELb0ELb1ELb1ELb0ELb0ELb1ELb0EEENS1_21CollectiveEpilogueFwdINS6_IJS8_S8_S9_EEENS6_IJNS7_ILi1EEESH_SH_EEESB_SD_Li128ELb1ELb1ELb0ELb0EEENS1_19SingleTileSchedulerILb1ELb0ELb1ELi128EEEEEEEEEvNT_6ParamsE)
        /*0278*/ 	.word	0x00000000


	//----- nvinfo : EIATTR_MIN_STACK_SIZE
	.align		4
.L_116:
        /*027c*/ 	.byte	0x04, 0x12
        /*027e*/ 	.short	(.L_118 - .L_117)
	.align		4
.L_117:
        /*0280*/ 	.word	index@(_ZN7cutlass13device_kernelIN5flash19enable_sm80_to_sm89INS1_16FlashAttnFwdSm80INS1_25CollectiveMainloopFwdSm80ILi4ELi1ELb0EN4cute5tupleIJNS5_1CILi128EEENS7_ILi64EEES8_EEELi128ENS_6half_tEfNS_4arch4Sm80ELb1ELb0ELb1ELb1ELb0ELb1ELb1ELb0EEENS1_21CollectiveEpilogueFwdINS6_IJS8_S8_S9_EEENS6_IJNS7_ILi1EEESH_SH_EEESB_SD_Li128ELb1ELb1ELb0ELb0EEENS1_19SingleTileSchedulerILb1ELb0ELb1ELi128EEEEEEEEEvNT_6ParamsE)
        /*0284*/ 	.word	0x00000000
.L_118:


//--------------------- .nv.compat                --------------------------
	.section	.nv.compat,"",@"SHT_CUDA_COMPAT_INFO"
	.align	4
        /*0000*/ 	.byte	0x02, 0x09, 0x01, 0x00, 0x02, 0x02, 0x01, 0x00, 0x02, 0x05, 0x05, 0x00, 0x03, 0x07, 0x01, 0x01
        /*0010*/ 	.byte	0x02, 0x03, 0x00, 0x00, 0x02, 0x06, 0x01, 0x00, 0x04, 0x0b, 0x08, 0x00, 0x00, 0x00, 0x00, 0x00
        /*0020*/ 	.byte	0x00, 0x00, 0x00, 0x00


//--------------------- .nv.info._ZN7cutlass13device_kernelIN5flash19enable_sm80_to_sm89INS1_16FlashAttnFwdSm80INS1_25CollectiveMainloopFwdSm80ILi8ELi1ELb1EN4cute5tupleIJNS5_1CILi128EEES8_S8_EEELi128ENS_6half_tEfNS_4arch4Sm80ELb0ELb0ELb1ELb0ELb0ELb0ELb1ELb0EEENS1_21CollectiveEpilogueFwdIS9_NS6_IJNS7_ILi1EEESF_SF_EEESA_SC_Li256ELb0ELb1ELb0ELb0EEENS1_19SingleTileSchedulerILb0ELb0ELb1ELi128EEEEEEEEEvNT_6ParamsE --------------------------
	.section	.nv.info._ZN7cutlass13device_kernelIN5flash19enable_sm80_to_sm89INS1_16FlashAttnFwdSm80INS1_25CollectiveMainloopFwdSm80ILi8ELi1ELb1EN4cute5tupleIJNS5_1CILi128EEES8_S8_EEELi128ENS_6half_tEfNS_4arch4Sm80ELb0ELb0ELb1ELb0ELb0ELb0ELb1ELb0EEENS1_21CollectiveEpilogueFwdIS9_NS6_IJNS7_ILi1EEESF_SF_EEESA_SC_Li256ELb0ELb1ELb0ELb0EEENS1_19SingleTileSchedulerILb0ELb0ELb1ELi128EEEEEEEEEvNT_6ParamsE,"",@"SHT_CUDA_INFO"
	.sectionflags	@""
	.align	4


	//----- nvinfo : EIATTR_CUDA_API_VERSION
	.align		4
        /*0000*/ 	.byte	0x04, 0x37
        /*0002*/ 	.short	(.L_120 - .L_119)
.L_119:
        /*0004*/ 	.word	0x00000082


	//----- nvinfo : EIATTR_KPARAM_INFO
	.align		4
.L_120:
        /*0008*/ 	.byte	0x04, 0x17
        /*000a*/ 	.short	(.L_122 - .L_121)
.L_121:
        /*000c*/ 	.word	0x00000000
        /*0010*/ 	.short	0x0000
        /*0012*/ 	.short	0x0000
        /*0014*/ 	.byte	0x00, 0xf0, 0x61, 0x10


	//----- nvinfo : EIATTR_SPARSE_MMA_MASK
	.align		4
.L_122:
        /*0018*/ 	.byte	0x03, 0x50
        /*001a*/ 	.short	0x0000


	//----- nvinfo : EIATTR_MAXREG_COUNT
	.align		4
        /*001c*/ 	.byte	0x03, 0x1b
        /*001e*/ 	.short	0x00ff


	//----- nvinfo : EIATTR_MERCURY_ISA_VERSION
	.align		4
        /*0020*/ 	.byte	0x03, 0x5f
        /*0022*/ 	.short	0x0101


	//----- nvinfo : EIATTR_EXIT_INSTR_OFFSETS
	.align		4
        /*0024*/ 	.byte	0x04, 0x1c
        /*0026*/ 	.short	(.L_124 - .L_123)


	//   ....[0]....
.L_123:
        /*0028*/ 	.word	0x00000010


	//----- nvinfo : EIATTR_MAX_THREADS
	.align		4
.L_124:
        /*002c*/ 	.byte	0x04, 0x05
        /*002e*/ 	.short	(.L_126 - .L_125)
.L_125:
        /*0030*/ 	.word	0x00000100
        /*0034*/ 	.word	0x00000001
        /*0038*/ 	.word	0x00000001


	//----- nvinfo : EIATTR_CBANK_PARAM_SIZE
	.align		4
.L_126:
        /*003c*/ 	.byte	0x03, 0x19
        /*003e*/ 	.short	0x0418


	//----- nvinfo : EIATTR_PARAM_CBANK
	.align		4
        /*0040*/ 	.byte	0x04, 0x0a
        /*0042*/ 	.short	(.L_128 - .L_127)
	.align		4
.L_127:
        /*0044*/ 	.word	index@(.nv.constant0._ZN7cutlass13device_kernelIN5flash19enable_sm80_to_sm89INS1_16FlashAttnFwdSm80INS1_25CollectiveMainloopFwdSm80ILi8ELi1ELb1EN4cute5tupleIJNS5_1CILi128EEES8_S8_EEELi128ENS_6half_tEfNS_4arch4Sm80ELb0ELb0ELb1ELb0ELb0ELb0ELb1ELb0EEENS1_21CollectiveEpilogueFwdIS9_NS6_IJNS7_ILi1EEESF_SF_EEESA_SC_Li256ELb0ELb1ELb0ELb0EEENS1_19SingleTileSchedulerILb0ELb0ELb1ELi128EEEEEEEEEvNT_6ParamsE)
        /*0048*/ 	.short	0x0210
        /*004a*/ 	.short	0x0418


	//----- nvinfo : EIATTR_SW_WAR
	.align		4
.L_128:
        /*004c*/ 	.byte	0x04, 0x36
        /*004e*/ 	.short	(.L_130 - .L_129)
.L_129:
        /*0050*/ 	.word	0x00000008
.L_130:


//--------------------- .nv.info._ZN7cutlass13device_kernelIN5flash19enable_sm80_to_sm89INS1_16FlashAttnFwdSm80INS1_25CollectiveMainloopFwdSm80ILi8ELi1ELb1EN4cute5tupleIJNS5_1CILi128EEES8_S8_EEELi128ENS_6half_tEfNS_4arch4Sm80ELb0ELb0ELb1ELb1ELb0ELb0ELb1ELb0EEENS1_21CollectiveEpilogueFwdIS9_NS6_IJNS7_ILi1EEESF_SF_EEESA_SC_Li256ELb1ELb1ELb0ELb0EEENS1_19SingleTileSchedulerILb1ELb0ELb1ELi128EEEEEEEEEvNT_6ParamsE --------------------------
	.section	.nv.info._ZN7cutlass13device_kernelIN5flash19enable_sm80_to_sm89INS1_16FlashAttnFwdSm80INS1_25CollectiveMainloopFwdSm80ILi8ELi1ELb1EN4cute5tupleIJNS5_1CILi128EEES8_S8_EEELi128ENS_6half_tEfNS_4arch4Sm80ELb0ELb0ELb1ELb1ELb0ELb0ELb1ELb0EEENS1_21CollectiveEpilogueFwdIS9_NS6_IJNS7_ILi1EEESF_SF_EEESA_SC_Li256ELb1ELb1ELb0ELb0EEENS1_19SingleTileSchedulerILb1ELb0ELb1ELi128EEEEEEEEEvNT_6ParamsE,"",@"SHT_CUDA_INFO"
	.sectionflags	@""
	.align	4


	//----- nvinfo : EIATTR_CUDA_API_VERSION
	.align		4
        /*0000*/ 	.byte	0x04, 0x37
        /*0002*/ 	.short	(.L_132 - .L_131)
.L_131:
        /*0004*/ 	.word	0x00000082


	//----- nvinfo : EIATTR_KPARAM_INFO
	.align		4
.L_132:
        /*0008*/ 	.byte	0x04, 0x17
        /*000a*/ 	.short	(.L_134 - .L_133)
.L_133:
        /*000c*/ 	.word	0x00000000
        /*0010*/ 	.short	0x0000
        /*0012*/ 	.short	0x0000
        /*0014*/ 	.byte	0x00, 0xf0, 0x61, 0x10


	//----- nvinfo : EIATTR_SPARSE_MMA_MASK
	.align		4
.L_134:
        /*0018*/ 	.byte	0x03, 0x50
        /*001a*/ 	.short	0x0000


	//----- nvinfo : EIATTR_MAXREG_COUNT
	.align		4
        /*001c*/ 	.byte	0x03, 0x1b
        /*001e*/ 	.short	0x00ff


	//----- nvinfo : EIATTR_MERCURY_ISA_VERSION
	.align		4
        /*0020*/ 	.byte	0x03, 0x5f
        /*0022*/ 	.short	0x0101


	//----- nvinfo : EIATTR_EXIT_INSTR_OFFSETS
	.align		4
        /*0024*/ 	.byte	0x04, 0x1c
        /*0026*/ 	.short	(.L_136 - .L_135)


	//   ....[0]....
.L_135:
        /*0028*/ 	.word	0x00000010


	//----- nvinfo : EIATTR_MAX_THREADS
	.align		4
.L_136:
        /*002c*/ 	.byte	0x04, 0x05
        /*002e*/ 	.short	(.L_138 - .L_137)
.L_137:
        /*0030*/ 	.word	0x00000100
        /*0034*/ 	.word	0x00000001
        /*0038*/ 	.word	0x00000001


	//----- nvinfo : EIATTR_CBANK_PARAM_SIZE
	.align		4
.L_138:
        /*003c*/ 	.byte	0x03, 0x19
        /*003e*/ 	.short	0x0418


	//----- nvinfo : EIATTR_PARAM_CBANK
	.align		4
        /*0040*/ 	.byte	0x04, 0x0a
        /*0042*/ 	.short	(.L_140 - .L_139)
	.align		4
.L_139:
        /*0044*/ 	.word	index@(.nv.constant0._ZN7cutlass13device_kernelIN5flash19enable_sm80_to_sm89INS1_16FlashAttnFwdSm80INS1_25CollectiveMainloopFwdSm80ILi8ELi1ELb1EN4cute5tupleIJNS5_1CILi128EEES8_S8_EEELi128ENS_6half_tEfNS_4arch4Sm80ELb0ELb0ELb1ELb1ELb0ELb0ELb1ELb0EEENS1_21CollectiveEpilogueFwdIS9_NS6_IJNS7_ILi1EEESF_SF_EEESA_SC_Li256ELb1ELb1ELb0ELb0EEENS1_19SingleTileSchedulerILb1ELb0ELb1ELi128EEEEEEEEEvNT_6ParamsE)
        /*0048*/ 	.short	0x0210
        /*004a*/ 	.short	0x0418


	//----- nvinfo : EIATTR_SW_WAR
	.align		4
.L_140:
        /*004c*/ 	.byte	0x04, 0x36
        /*004e*/ 	.short	(.L_142 - .L_141)
.L_141:
        /*0050*/ 	.word	0x00000008
.L_142:


//--------------------- .nv.info._ZN7cutlass13device_kernelIN5flash19enable_sm80_to_sm89INS1_16FlashAttnFwdSm80INS1_25CollectiveMainloopFwdSm80ILi8ELi1ELb1EN4cute5tupleIJNS5_1CILi128EEES8_S8_EEELi128ENS_6half_tEfNS_4arch4Sm80ELb0ELb0ELb1ELb1ELb0ELb1ELb1ELb0EEENS1_21CollectiveEpilogueFwdIS9_NS6_IJNS7_ILi1EEESF_SF_EEESA_SC_Li256ELb1ELb1ELb0ELb0EEENS1_19SingleTileSchedulerILb1ELb0ELb1ELi128EEEEEEEEEvNT_6ParamsE --------------------------
	.section	.nv.info._ZN7cutlass13device_kernelIN5flash19enable_sm80_to_sm89INS1_16FlashAttnFwdSm80INS1_25CollectiveMainloopFwdSm80ILi8ELi1ELb1EN4cute5tupleIJNS5_1CILi128EEES8_S8_EEELi128ENS_6half_tEfNS_4arch4Sm80ELb0ELb0ELb1ELb1ELb0ELb1ELb1ELb0EEENS1_21CollectiveEpilogueFwdIS9_NS6_IJNS7_ILi1EEESF_SF_EEESA_SC_Li256ELb1ELb1ELb0ELb0EEENS1_19SingleTileSchedulerILb1ELb0ELb1ELi128EEEEEEEEEvNT_6ParamsE,"",@"SHT_CUDA_INFO"
	.sectionflags	@""
	.align	4


	//----- nvinfo : EIATTR_CUDA_API_VERSION
	.align		4
        /*0000*/ 	.byte	0x04, 0x37
        /*0002*/ 	.short	(.L_144 - .L_143)
.L_143:
        /*0004*/ 	.word	0x00000082


	//----- nvinfo : EIATTR_KPARAM_INFO
	.align		4
.L_144:
        /*0008*/ 	.byte	0x04, 0x17
        /*000a*/ 	.short	(.L_146 - .L_145)
.L_145:
        /*000c*/ 	.word	0x00000000
        /*0010*/ 	.short	0x0000
        /*0012*/ 	.short	0x0000
        /*0014*/ 	.byte	0x00, 0xf0, 0x61, 0x10


	//----- nvinfo : EIATTR_SPARSE_MMA_MASK
	.align		4
.L_146:
        /*0018*/ 	.byte	0x03, 0x50
        /*001a*/ 	.short	0x0000


	//----- nvinfo : EIATTR_MAXREG_COUNT
	.align		4
        /*001c*/ 	.byte	0x03, 0x1b
        /*001e*/ 	.short	0x00ff


	//----- nvinfo : EIATTR_MERCURY_ISA_VERSION
	.align		4
        /*0020*/ 	.byte	0x03, 0x5f
        /*0022*/ 	.short	0x0101


	//----- nvinfo : EIATTR_EXIT_INSTR_OFFSETS
	.align		4
        /*0024*/ 	.byte	0x04, 0x1c
        /*0026*/ 	.short	(.L_148 - .L_147)


	//   ....[0]....
.L_147:
        /*0028*/ 	.word	0x00000010


	//----- nvinfo : EIATTR_MAX_THREADS
	.align		4
.L_148:
        /*002c*/ 	.byte	0x04, 0x05
        /*002e*/ 	.short	(.L_150 - .L_149)
.L_149:
        /*0030*/ 	.word	0x00000100
        /*0034*/ 	.word	0x00000001
        /*0038*/ 	.word	0x00000001


	//----- nvinfo : EIATTR_CBANK_PARAM_SIZE
	.align		4
.L_150:
        /*003c*/ 	.byte	0x03, 0x19
        /*003e*/ 	.short	0x0418


	//----- nvinfo : EIATTR_PARAM_CBANK
	.align		4
        /*0040*/ 	.byte	0x04, 0x0a
        /*0042*/ 	.short	(.L_152 - .L_151)
	.align		4
.L_151:
        /*0044*/ 	.word	index@(.nv.constant0._ZN7cutlass13device_kernelIN5flash19enable_sm80_to_sm89INS1_16FlashAttnFwdSm80INS1_25CollectiveMainloopFwdSm80ILi8ELi1ELb1EN4cute5tupleIJNS5_1CILi128EEES8_S8_EEELi128ENS_6half_tEfNS_4arch4Sm80ELb0ELb0ELb1ELb1ELb0ELb1ELb1ELb0EEENS1_21CollectiveEpilogueFwdIS9_NS6_IJNS7_ILi1EEESF_SF_EEESA_SC_Li256ELb1ELb1ELb0ELb0EEENS1_19SingleTileSchedulerILb1ELb0ELb1ELi128EEEEEEEEEvNT_6ParamsE)
        /*0048*/ 	.short	0x0210
        /*004a*/ 	.short	0x0418


	//----- nvinfo : EIATTR_SW_WAR
	.align		4
.L_152:
        /*004c*/ 	.byte	0x04, 0x36
        /*004e*/ 	.short	(.L_154 - .L_153)
.L_153:
        /*0050*/ 	.word	0x00000008
.L_154:


//--------------------- .nv.info._ZN7cutlass13device_kernelIN5flash19enable_sm80_to_sm89INS1_16FlashAttnFwdSm80INS1_25CollectiveMainloopFwdSm80ILi8ELi1ELb1EN4cute5tupleIJNS5_1CILi128EEENS7_ILi96EEES8_EEELi128ENS_6half_tEfNS_4arch4Sm80ELb0ELb1ELb1ELb0ELb0ELb0ELb1ELb0EEENS1_21CollectiveEpilogueFwdINS6_IJS8_S8_S9_EEENS6_IJNS7_ILi1EEESH_SH_EEESB_SD_Li256ELb0ELb1ELb0ELb0EEENS1_19SingleTileSchedulerILb0ELb0ELb1ELi128EEEEEEEEEvNT_6ParamsE --------------------------
	.section	.nv.info._ZN7cutlass13device_kernelIN5flash19enable_sm80_to_sm89INS1_16FlashAttnFwdSm80INS1_25CollectiveMainloopFwdSm80ILi8ELi1ELb1EN4cute5tupleIJNS5_1CILi128EEENS7_ILi96EEES8_EEELi128ENS_6half_tEfNS_4arch4Sm80ELb0ELb1ELb1ELb0ELb0ELb0ELb1ELb0EEENS1_21CollectiveEpilogueFwdINS6_IJS8_S8_S9_EEENS6_IJNS7_ILi1EEESH_SH_EEESB_SD_Li256ELb0ELb1ELb0ELb0EEENS1_19SingleTileSchedulerILb0ELb0ELb1ELi128EEEEEEEEEvNT_6ParamsE,"",@"SHT_CUDA_INFO"
	.sectionflags	@""
	.align	4


	//----- nvinfo : EIATTR_CUDA_API_VERSION
	.align		4
        /*0000*/ 	.byte	0x04, 0x37
        /*0002*/ 	.short	(.L_156 - .L_155)
.L_155:
        /*0004*/ 	.word	0x00000082


	//----- nvinfo : EIATTR_KPARAM_INFO
	.align		4
.L_156:
        /*0008*/ 	.byte	0x04, 0x17
        /*000a*/ 	.short	(.L_158 - .L_157)
.L_157:
        /*000c*/ 	.word	0x00000000
        /*0010*/ 	.short	0x0000
        /*0012*/ 	.short	0x0000
        /*0014*/ 	.byte	0x00, 0xf0, 0x61, 0x10


	//----- nvinfo : EIATTR_SPARSE_MMA_MASK
	.align		4
.L_158:
        /*0018*/ 	.byte	0x03, 0x50
        /*001a*/ 	.short	0x0000


	//----- nvinfo : EIATTR_MAXREG_COUNT
	.align		4
        /*001c*/ 	.byte	0x03, 0x1b
        /*001e*/ 	.short	0x00ff


	//----- nvinfo : EIATTR_MERCURY_ISA_VERSION
	.align		4
        /*0020*/ 	.byte	0x03, 0x5f
        /*0022*/ 	.short	0x0101


	//----- nvinfo : EIATTR_EXIT_INSTR_OFFSETS
	.align		4
        /*0024*/ 	.byte	0x04, 0x1c
        /*0026*/ 	.short	(.L_160 - .L_159)


	//   ....[0]....
.L_159:
        /*0028*/ 	.word	0x00000010


	//----- nvinfo : EIATTR_MAX_THREADS
	.align		4
.L_160:
        /*002c*/ 	.byte	0x04, 0x05
        /*002e*/ 	.short	(.L_162 - .L_161)
.L_161:
        /*0030*/ 	.word	0x00000100
        /*0034*/ 	.word	0x00000001
        /*0038*/ 	.word	0x00000001


	//----- nvinfo : EIATTR_CBANK_PARAM_SIZE
	.align		4
.L_162:
        /*003c*/ 	.byte	0x03, 0x19
        /*003e*/ 	.short	0x0418


	//----- nvinfo : EIATTR_PARAM_CBANK
	.align		4
        /*0040*/ 	.byte	0x04, 0x0a
        /*0042*/ 	.short	(.L_164 - .L_163)
	.align		4
.L_163:
        /*0044*/ 	.word	index@(.nv.constant0._ZN7cutlass13device_kernelIN5flash19enable_sm80_to_sm89INS1_16FlashAttnFwdSm80INS1_25CollectiveMainloopFwdSm80ILi8ELi1ELb1EN4cute5tupleIJNS5_1CILi128EEENS7_ILi96EEES8_EEELi128ENS_6half_tEfNS_4arch4Sm80ELb0ELb1ELb1ELb0ELb0ELb0ELb1ELb0EEENS1_21CollectiveEpilogueFwdINS6_IJS8_S8_S9_EEENS6_IJNS7_ILi1EEESH_SH_EEESB_SD_Li256ELb0ELb1ELb0ELb0EEENS1_19SingleTileSchedulerILb0ELb0ELb1ELi128EEEEEEEEEvNT_6ParamsE)
        /*0048*/ 	.short	0x0210
        /*004a*/ 	.short	0x0418


	//----- nvinfo : EIATTR_SW_WAR
	.align		4
.L_164:
        /*004c*/ 	.byte	0x04, 0x36
        /*004e*/ 	.short	(.L_166 - .L_165)
.L_165:
        /*0050*/ 	.word	0x00000008
.L_166:


//--------------------- .nv.info._ZN7cutlass13device_kernelIN5flash19enable_sm80_to_sm89INS1_16FlashAttnFwdSm80INS1_25CollectiveMainloopFwdSm80ILi8ELi1ELb1EN4cute5tupleIJNS5_1CILi128EEENS7_ILi96EEES8_EEELi128ENS_6half_tEfNS_4arch4Sm80ELb0ELb1ELb1ELb1ELb0ELb0ELb1ELb0EEENS1_21CollectiveEpilogueFwdINS6_IJS8_S8_S9_EEENS6_IJNS7_ILi1EEESH_SH_EEESB_SD_Li256ELb1ELb1ELb0ELb0EEENS1_19SingleTileSchedulerILb1ELb0ELb1ELi128EEEEEEEEEvNT_6ParamsE --------------------------
	.section	.nv.info._ZN7cutlass13device_kernelIN5flash19enable_sm80_to_sm89INS1_16FlashAttnFwdSm80INS1_25CollectiveMainloopFwdSm80ILi8ELi1ELb1EN4cute5tupleIJNS5_1CILi128EEENS7_ILi96EEES8_EEELi128ENS_6half_tEfNS_4arch4Sm80ELb0ELb1ELb1ELb1ELb0ELb0ELb1ELb0EEENS1_21CollectiveEpilogueFwdINS6_IJS8_S8_S9_EEENS6_IJNS7_ILi1EEESH_SH_EEESB_SD_Li256ELb1ELb1ELb0ELb0EEENS1_19SingleTileSchedulerILb1ELb0ELb1ELi128EEEEEEEEEvNT_6ParamsE,"",@"SHT_CUDA_INFO"
	.sectionflags	@""
	.align	4


	//----- nvinfo : EIATTR_CUDA_API_VERSION
	.align		4
        /*0000*/ 	.byte	0x04, 0x37
        /*0002*/ 	.short	(.L_168 - .L_167)
.L_167:
        /*0004*/ 	.word	0x00000082


	//----- nvinfo : EIATTR_KPARAM_INFO
	.align		4
.L_168:
        /*0008*/ 	.byte	0x04, 0x17
        /*000a*/ 	.short	(.L_170 - .L_169)
.L_169:
        /*000c*/ 	.word	0x00000000
        /*0010*/ 	.short	0x0000
        /*0012*/ 	.short	0x0000
        /*0014*/ 	.byte	0x00, 0xf0, 0x61, 0x10


	//----- nvinfo : EIATTR_SPARSE_MMA_MASK
	.align		4
.L_170:
        /*0018*/ 	.byte	0x03, 0x50
        /*001a*/ 	.short	0x0000


	//----- nvinfo : EIATTR_MAXREG_COUNT
	.align		4
        /*001c*/ 	.byte	0x03, 0x1b
        /*001e*/ 	.short	0x00ff


	//----- nvinfo : EIATTR_MERCURY_ISA_VERSION
	.align		4
        /*0020*/ 	.byte	0x03, 0x5f
        /*0022*/ 	.short	0x0101


	//----- nvinfo : EIATTR_EXIT_INSTR_OFFSETS
	.align		4
        /*0024*/ 	.byte	0x04, 0x1c
        /*0026*/ 	.short	(.L_172 - .L_171)


	//   ....[0]....
.L_171:
        /*0028*/ 	.word	0x00000010


	//----- nvinfo : EIATTR_MAX_THREADS
	.align		4
.L_172:
        /*002c*/ 	.byte	0x04, 0x05
        /*002e*/ 	.short	(.L_174 - .L_173)
.L_173:
        /*0030*/ 	.word	0x00000100
        /*0034*/ 	.word	0x00000001
        /*0038*/ 	.word	0x00000001


	//----- nvinfo : EIATTR_CBANK_PARAM_SIZE
	.align		4
.L_174:
        /*003c*/ 	.byte	0x03, 0x19
        /*003e*/ 	.short	0x0418


	//----- nvinfo : EIATTR_PARAM_CBANK
	.align		4
        /*0040*/ 	.byte	0x04, 0x0a
        /*0042*/ 	.short	(.L_176 - .L_175)
	.align		4
.L_175:
        /*0044*/ 	.word	index@(.nv.constant0._ZN7cutlass13device_kernelIN5flash19enable_sm80_to_sm89INS1_16FlashAttnFwdSm80INS1_25CollectiveMainloopFwdSm80ILi8ELi1ELb1EN4cute5tupleIJNS5_1CILi128EEENS7_ILi96EEES8_EEELi128ENS_6half_tEfNS_4arch4Sm80ELb0ELb1ELb1ELb1ELb0ELb0ELb1ELb0EEENS1_21CollectiveEpilogueFwdINS6_IJS8_S8_S9_EEENS6_IJNS7_ILi1EEESH_SH_EEESB_SD_Li256ELb1ELb1ELb0ELb0EEENS1_19SingleTileSchedulerILb1ELb0ELb1ELi128EEEEEEEEEvNT_6ParamsE)
        /*0048*/ 	.short	0x0210
        /*004a*/ 	.short	0x0418


	//----- nvinfo : EIATTR_SW_WAR
	.align		4
.L_176:
        /*004c*/ 	.byte	0x04, 0x36
        /*004e*/ 	.short	(.L_178 - .L_177)
.L_177:
        /*0050*/ 	.word	0x00000008
.L_178:


//--------------------- .nv.info._ZN7cutlass13device_kernelIN5flash19enable_sm80_to_sm89INS1_16FlashAttnFwdSm80INS1_25CollectiveMainloopFwdSm80ILi8ELi1ELb1EN4cute5tupleIJNS5_1CILi128EEENS7_ILi96EEES8_EEELi128ENS_6half_tEfNS_4arch4Sm80ELb0ELb1ELb1ELb1ELb0ELb1ELb1ELb0EEENS1_21CollectiveEpilogueFwdINS6_IJS8_S8_S9_EEENS6_IJNS7_ILi1EEESH_SH_EEESB_SD_Li256ELb1ELb1ELb0ELb0EEENS1_19SingleTileSchedulerILb1ELb0ELb1ELi128EEEEEEEEEvNT_6ParamsE --------------------------
	.section	.nv.info._ZN7cutlass13device_kernelIN5flash19enable_sm80_to_sm89INS1_16FlashAttnFwdSm80INS1_25CollectiveMainloopFwdSm80ILi8ELi1ELb1EN4cute5tupleIJNS5_1CILi128EEENS7_ILi96EEES8_EEELi128ENS_6half_tEfNS_4arch4Sm80ELb0ELb1ELb1ELb1ELb0ELb1ELb1ELb0EEENS1_21CollectiveEpilogueFwdINS6_IJS8_S8_S9_EEENS6_IJNS7_ILi1EEESH_SH_EEESB_SD_Li256ELb1ELb1ELb0ELb0EEENS1_19SingleTileSchedulerILb1ELb0ELb1ELi128EEEEEEEEEvNT_6ParamsE,"",@"SHT_CUDA_INFO"
	.sectionflags	@""
	.align	4


	//----- nvinfo : EIATTR_CUDA_API_VERSION
	.align		4
        /*0000*/ 	.byte	0x04, 0x37
        /*0002*/ 	.short	(.L_180 - .L_179)
.L_179:
        /*0004*/ 	.word	0x00000082


	//----- nvinfo : EIATTR_KPARAM_INFO
	.align		4
.L_180:
        /*0008*/ 	.byte	0x04, 0x17
        /*000a*/ 	.short	(.L_182 - .L_181)
.L_181:
        /*000c*/ 	.word	0x00000000
        /*0010*/ 	.short	0x0000
        /*0012*/ 	.short	0x0000
        /*0014*/ 	.byte	0x00, 0xf0, 0x61, 0x10


	//----- nvinfo : EIATTR_SPARSE_MMA_MASK
	.align		4
.L_182:
        /*0018*/ 	.byte	0x03, 0x50
        /*001a*/ 	.short	0x0000


	//----- nvinfo : EIATTR_MAXREG_COUNT
	.align		4
        /*001c*/ 	.byte	0x03, 0x1b
        /*001e*/ 	.short	0x00ff


	//----- nvinfo : EIATTR_MERCURY_ISA_VERSION
	.align		4
        /*0020*/ 	.byte	0x03, 0x5f
        /*0022*/ 	.short	0x0101


	//----- nvinfo : EIATTR_EXIT_INSTR_OFFSETS
	.align		4
        /*0024*/ 	.byte	0x04, 0x1c
        /*0026*/ 	.short	(.L_184 - .L_183)


	//   ....[0]....
.L_183:
        /*0028*/ 	.word	0x00000010


	//----- nvinfo : EIATTR_MAX_THREADS
	.align		4
.L_184:
        /*002c*/ 	.byte	0x04, 0x05
        /*002e*/ 	.short	(.L_186 - .L_185)
.L_185:
        /*0030*/ 	.word	0x00000100
        /*0034*/ 	.word	0x00000001
        /*0038*/ 	.word	0x00000001


	//----- nvinfo : EIATTR_CBANK_PARAM_SIZE
	.align		4
.L_186:
        /*003c*/ 	.byte	0x03, 0x19
        /*003e*/ 	.short	0x0418


	//----- nvinfo : EIATTR_PARAM_CBANK
	.align		4
        /*0040*/ 	.byte	0x04, 0x0a
        /*0042*/ 	.short	(.L_188 - .L_187)
	.align		4
.L_187:
        /*0044*/ 	.word	index@(.nv.constant0._ZN7cutlass13device_kernelIN5flash19enable_sm80_to_sm89INS1_16FlashAttnFwdSm80INS1_25CollectiveMainloopFwdSm80ILi8ELi1ELb1EN4cute5tupleIJNS5_1CILi128EEENS7_ILi96EEES8_EEELi128ENS_6half_tEfNS_4arch4Sm80ELb0ELb1ELb1ELb1ELb0ELb1ELb1ELb0EEENS1_21CollectiveEpilogueFwdINS6_IJS8_S8_S9_EEENS6_IJNS7_ILi1EEESH_SH_EEESB_SD_Li256ELb1ELb1ELb0ELb0EEENS1_19SingleTileSchedulerILb1ELb0ELb1ELi128EEEEEEEEEvNT_6ParamsE)
        /*0048*/ 	.short	0x0210
        /*004a*/ 	.short	0x0418


	//----- nvinfo : EIATTR_SW_WAR
	.align		4
.L_188:
        /*004c*/ 	.byte	0x04, 0x36
        /*004e*/ 	.short	(.L_190 - .L_189)
.L_189:
        /*0050*/ 	.word	0x00000008
.L_190:


//--------------------- .nv.info._ZN7cutlass13device_kernelIN5flash19enable_sm80_to_sm89INS1_16FlashAttnFwdSm80INS1_25CollectiveMainloopFwdSm80ILi8ELi1ELb1EN4cute5tupleIJNS5_1CILi128EEES8_S8_EEELi128ENS_6half_tEfNS_4arch4Sm80ELb1ELb0ELb1ELb0ELb0ELb0ELb1ELb0EEENS1_21CollectiveEpilogueFwdIS9_NS6_IJNS7_ILi1EEESF_SF_EEESA_SC_Li256ELb0ELb1ELb0ELb0EEENS1_30DynamicPersistentTileSchedulerILi256ELi256ELb0ELb1ELb0EEEEEEEEEvNT_6ParamsE --------------------------
	.section	.nv.info._ZN7cutlass13device_kernelIN5flash19enable_sm80_to_sm89INS1_16FlashAttnFwdSm80INS1_25CollectiveMainloopFwdSm80ILi8ELi1ELb1EN4cute5tupleIJNS5_1CILi128EEES8_S8_EEELi128ENS_6half_tEfNS_4arch4Sm80ELb1ELb0ELb1ELb0ELb0ELb0ELb1ELb0EEENS1_21CollectiveEpilogueFwdIS9_NS6_IJNS7_ILi1EEESF_SF_EEESA_SC_Li256ELb0ELb1ELb0ELb0EEENS1_30DynamicPersistentTileSchedulerILi256ELi256ELb0ELb1ELb0EEEEEEEEEvNT_6ParamsE,"",@"SHT_CUDA_INFO"
	.sectionflags	@""
	.align	4


	//----- nvinfo : EIATTR_CUDA_API_VERSION
	.align		4
        /*0000*/ 	.byte	0x04, 0x37
        /*0002*/ 	.short	(.L_192 - .L_191)
.L_191:
        /*0004*/ 	.word	0x00000082


	//----- nvinfo : EIATTR_KPARAM_INFO
	.align		4
.L_192:
        /*0008*/ 	.byte	0x04, 0x17
        /*000a*/ 	.short	(.L_194 - .L_193)
.L_193:
        /*000c*/ 	.word	0x00000000
        /*0010*/ 	.short	0x0000
        /*0012*/ 	.short	0x0000
        /*0014*/ 	.byte	0x00, 0xf0, 0xa1, 0x10


	//----- nvinfo : EIATTR_SPARSE_MMA_MASK
	.align		4
.L_194:
        /*0018*/ 	.byte	0x03, 0x50
        /*001a*/ 	.short	0x0000


	//----- nvinfo : EIATTR_MAXREG_COUNT
	.align		4
        /*001c*/ 	.byte	0x03, 0x1b
        /*001e*/ 	.short	0x00ff


	//----- nvinfo : EIATTR_MERCURY_ISA_VERSION
	.align		4
        /*0020*/ 	.byte	0x03, 0x5f
        /*0022*/ 	.short	0x0101


	//----- nvinfo : EIATTR_EXIT_INSTR_OFFSETS
	.align		4
        /*0024*/ 	.byte	0x04, 0x1c
        /*0026*/ 	.short	(.L_196 - .L_195)


	//   ....[0]....
.L_195:
        /*0028*/ 	.word	0x00000010


	//----- nvinfo : EIATTR_MAX_THREADS
	.align		4
.L_196:
        /*002c*/ 	.byte	0x04, 0x05
        /*002e*/ 	.short	(.L_198 - .L_197)
.L_197:
        /*0030*/ 	.word	0x00000100
        /*0034*/ 	.word	0x00000001
        /*0038*/ 	.word	0x00000001


	//----- nvinfo : EIATTR_CBANK_PARAM_SIZE
	.align		4
.L_198:
        /*003c*/ 	.byte	0x03, 0x19
        /*003e*/ 	.short	0x0428


	//----- nvinfo : EIATTR_PARAM_CBANK
	.align		4
        /*0040*/ 	.byte	0x04, 0x0a
        /*0042*/ 	.short	(.L_200 - .L_199)
	.align		4
.L_199:
        /*0044*/ 	.word	index@(.nv.constant0._ZN7cutlass13device_kernelIN5flash19enable_sm80_to_sm89INS1_16FlashAttnFwdSm80INS1_25CollectiveMainloopFwdSm80ILi8ELi1ELb1EN4cute5tupleIJNS5_1CILi128EEES8_S8_EEELi128ENS_6half_tEfNS_4arch4Sm80ELb1ELb0ELb1ELb0ELb0ELb0ELb1ELb0EEENS1_21CollectiveEpilogueFwdIS9_NS6_IJNS7_ILi1EEESF_SF_EEESA_SC_Li256ELb0ELb1ELb0ELb0EEENS1_30DynamicPersistentTileSchedulerILi256ELi256ELb0ELb1ELb0EEEEEEEEEvNT_6ParamsE)
        /*0048*/ 	.short	0x0210
        /*004a*/ 	.short	0x0428


	//----- nvinfo : EIATTR_SW_WAR
	.align		4
.L_200:
        /*004c*/ 	.byte	0x04, 0x36
        /*004e*/ 	.short	(.L_202 - .L_201)
.L_201:
        /*0050*/ 	.word	0x00000008
.L_202:


//--------------------- .nv.info._ZN7cutlass13device_kernelIN5flash19enable_sm80_to_sm89INS1_16FlashAttnFwdSm80INS1_25CollectiveMainloopFwdSm80ILi8ELi1ELb1EN4cute5tupleIJNS5_1CILi128EEES8_S8_EEELi128ENS_6half_tEfNS_4arch4Sm80ELb1ELb0ELb1ELb1ELb0ELb0ELb1ELb0EEENS1_21CollectiveEpilogueFwdIS9_NS6_IJNS7_ILi1EEESF_SF_EEESA_SC_Li256ELb1ELb1ELb0ELb0EEENS1_19SingleTileSchedulerILb1ELb0ELb1ELi128EEEEEEEEEvNT_6ParamsE --------------------------
	.section	.nv.info._ZN7cutlass13device_kernelIN5flash19enable_sm80_to_sm89INS1_16FlashAttnFwdSm80INS1_25CollectiveMainloopFwdSm80ILi8ELi1ELb1EN4cute5tupleIJNS5_1CILi128EEES8_S8_EEELi128ENS_6half_tEfNS_4arch4Sm80ELb1ELb0ELb1ELb1ELb0ELb0ELb1ELb0EEENS1_21CollectiveEpilogueFwdIS9_NS6_IJNS7_ILi1EEESF_SF_EEESA_SC_Li256ELb1ELb1ELb0ELb0EEENS1_19SingleTileSchedulerILb1ELb0ELb1ELi128EEEEEEEEEvNT_6ParamsE,"",@"SHT_CUDA_INFO"
	.sectionflags	@""
	.align	4


	//----- nvinfo : EIATTR_CUDA_API_VERSION
	.align		4
        /*0000*/ 	.byte	0x04, 0x37
        /*0002*/ 	.short	(.L_204 - .L_203)
.L_203:
        /*0004*/ 	.word	0x00000082


	//----- nvinfo : EIATTR_KPARAM_INFO
	.align		4
.L_204:
        /*0008*/ 	.byte	0x04, 0x17
        /*000a*/ 	.short	(.L_206 - .L_205)
.L_205:
        /*000c*/ 	.word	0x00000000
        /*0010*/ 	.short	0x0000
        /*0012*/ 	.short	0x0000
        /*0014*/ 	.byte	0x00, 0xf0, 0x61, 0x10


	//----- nvinfo : EIATTR_SPARSE_MMA_MASK
	.align		4
.L_206:
        /*0018*/ 	.byte	0x03, 0x50
        /*001a*/ 	.short	0x0000


	//----- nvinfo : EIATTR_MAXREG_COUNT
	.align		4
        /*001c*/ 	.byte	0x03, 0x1b
        /*001e*/ 	.short	0x00ff


	//----- nvinfo : EIATTR_MERCURY_ISA_VERSION
	.align		4
        /*0020*/ 	.byte	0x03, 0x5f
        /*0022*/ 	.short	0x0101


	//----- nvinfo : EIATTR_EXIT_INSTR_OFFSETS
	.align		4
        /*0024*/ 	.byte	0x04, 0x1c
        /*0026*/ 	.short	(.L_208 - .L_207)


	//   ....[0]....
.L_207:
        /*0028*/ 	.word	0x00000010


	//----- nvinfo : EIATTR_MAX_THREADS
	.align		4
.L_208:
        /*002c*/ 	.byte	0x04, 0x05
        /*002e*/ 	.short	(.L_210 - .L_209)
.L_209:
        /*0030*/ 	.word	0x00000100
        /*0034*/ 	.word	0x00000001
        /*0038*/ 	.word	0x00000001


	//----- nvinfo : EIATTR_CBANK_PARAM_SIZE
	.align		4
.L_210:
        /*003c*/ 	.byte	0x03, 0x19
        /*003e*/ 	.short	0x0418


	//----- nvinfo : EIATTR_PARAM_CBANK
	.align		4
        /*0040*/ 	.byte	0x04, 0x0a
        /*0042*/ 	.short	(.L_212 - .L_211)
	.align		4
.L_211:
        /*0044*/ 	.word	index@(.nv.constant0._ZN7cutlass13device_kernelIN5flash19enable_sm80_to_sm89INS1_16FlashAttnFwdSm80INS1_25CollectiveMainloopFwdSm80ILi8ELi1ELb1EN4cute5tupleIJNS5_1CILi128EEES8_S8_EEELi128ENS_6half_tEfNS_4arch4Sm80ELb1ELb0ELb1ELb1ELb0ELb0ELb1ELb0EEENS1_21CollectiveEpilogueFwdIS9_NS6_IJNS7_ILi1EEESF_SF_EEESA_SC_Li256ELb1ELb1ELb0ELb0EEENS1_19SingleTileSchedulerILb1ELb0ELb1ELi128EEEEEEEEEvNT_6ParamsE)
        /*0048*/ 	.short	0x0210
        /*004a*/ 	.short	0x0418


	//----- nvinfo : EIATTR_SW_WAR
	.align		4
.L_212:
        /*004c*/ 	.byte	0x04, 0x36
        /*004e*/ 	.short	(.L_214 - .L_213)
.L_213:
        /*0050*/ 	.word	0x00000008
.L_214:


//--------------------- .nv.info._ZN7cutlass13device_kernelIN5flash19enable_sm80_to_sm89INS1_16FlashAttnFwdSm80INS1_25CollectiveMainloopFwdSm80ILi8ELi1ELb1EN4cute5tupleIJNS5_1CILi128EEES8_S8_EEELi128ENS_6half_tEfNS_4arch4Sm80ELb1ELb0ELb1ELb1ELb0ELb1ELb1ELb0EEENS1_21CollectiveEpilogueFwdIS9_NS6_IJNS7_ILi1EEESF_SF_EEESA_SC_Li256ELb1ELb1ELb0ELb0EEENS1_19SingleTileSchedulerILb1ELb0ELb1ELi128EEEEEEEEEvNT_6ParamsE --------------------------
	.section	.nv.info._ZN7cutlass13device_kernelIN5flash19enable_sm80_to_sm89INS1_16FlashAttnFwdSm80INS1_25CollectiveMainloopFwdSm80ILi8ELi1ELb1EN4cute5tupleIJNS5_1CILi128EEES8_S8_EEELi128ENS_6half_tEfNS_4arch4Sm80ELb1ELb0ELb1ELb1ELb0ELb1ELb1ELb0EEENS1_21CollectiveEpilogueFwdIS9_NS6_IJNS7_ILi1EEESF_SF_EEESA_SC_Li256ELb1ELb1ELb0ELb0EEENS1_19SingleTileSchedulerILb1ELb0ELb1ELi128EEEEEEEEEvNT_6ParamsE,"",@"SHT_CUDA_INFO"
	.sectionflags	@""
	.align	4


	//----- nvinfo : EIATTR_CUDA_API_VERSION
	.align		4
        /*0000*/ 	.byte	0x04, 0x37
        /*0002*/ 	.short	(.L_216 - .L_215)
.L_215:
        /*0004*/ 	.word	0x00000082


	//----- nvinfo : EIATTR_KPARAM_INFO
	.align		4
.L_216:
        /*0008*/ 	.byte	0x04, 0x17
        /*000a*/ 	.short	(.L_218 - .L_217)
.L_217:
        /*000c*/ 	.word	0x00000000
        /*0010*/ 	.short	0x0000
        /*0012*/ 	.short	0x0000
        /*0014*/ 	.byte	0x00, 0xf0, 0x61, 0x10


	//----- nvinfo : EIATTR_SPARSE_MMA_MASK
	.align		4
.L_218:
        /*0018*/ 	.byte	0x03, 0x50
        /*001a*/ 	.short	0x0000


	//----- nvinfo : EIATTR_MAXREG_COUNT
	.align		4
        /*001c*/ 	.byte	0x03, 0x1b
        /*001e*/ 	.short	0x00ff


	//----- nvinfo : EIATTR_MERCURY_ISA_VERSION
	.align		4
        /*0020*/ 	.byte	0x03, 0x5f
        /*0022*/ 	.short	0x0101


	//----- nvinfo : EIATTR_EXIT_INSTR_OFFSETS
	.align		4
        /*0024*/ 	.byte	0x04, 0x1c
        /*0026*/ 	.short	(.L_220 - .L_219)


	//   ....[0]....
.L_219:
        /*0028*/ 	.word	0x00000010


	//----- nvinfo : EIATTR_MAX_THREADS
	.align		4
.L_220:
        /*002c*/ 	.byte	0x04, 0x05
        /*002e*/ 	.short	(.L_222 - .L_221)
.L_221:
        /*0030*/ 	.word	0x00000100
        /*0034*/ 	.word	0x00000001
        /*0038*/ 	.word	0x00000001


	//----- nvinfo : EIATTR_CBANK_PARAM_SIZE
	.align		4
.L_222:
        /*003c*/ 	.byte	0x03, 0x19
        /*003e*/ 	.short	0x0418


	//----- nvinfo : EIATTR_PARAM_CBANK
	.align		4
        /*0040*/ 	.byte	0x04, 0x0a
        /*0042*/ 	.short	(.L_224 - .L_223)
	.align		4
.L_223:
        /*0044*/ 	.word	index@(.nv.constant0._ZN7cutlass13device_kernelIN5flash19enable_sm80_to_sm89INS1_16FlashAttnFwdSm80INS1_25CollectiveMainloopFwdSm80ILi8ELi1ELb1EN4cute5tupleIJNS5_1CILi128EEES8_S8_EEELi128ENS_6half_tEfNS_4arch4Sm80ELb1ELb0ELb1ELb1ELb0ELb1ELb1ELb0EEENS1_21CollectiveEpilogueFwdIS9_NS6_IJNS7_ILi1EEESF_SF_EEESA_SC_Li256ELb1ELb1ELb0ELb0EEENS1_19SingleTileSchedulerILb1ELb0ELb1ELi128EEEEEEEEEvNT_6ParamsE)
        /*0048*/ 	.short	0x0210
        /*004a*/ 	.short	0x0418


	//----- nvinfo : EIATTR_SW_WAR
	.align		4
.L_224:
        /*004c*/ 	.byte	0x04, 0x36
        /*004e*/ 	.short	(.L_226 - .L_225)
.L_225:
        /*0050*/ 	.word	0x00000008
.L_226:


//--------------------- .nv.info._ZN7cutlass13device_kernelIN5flash19enable_sm80_to_sm89INS1_16FlashAttnFwdSm80INS1_25CollectiveMainloopFwdSm80ILi4ELi1ELb0EN4cute5tupleIJNS5_1CILi128EEENS7_ILi64EEES8_EEELi128ENS_6half_tEfNS_4arch4Sm80ELb0ELb0ELb1ELb0ELb0ELb0ELb1ELb0EEENS1_21CollectiveEpilogueFwdINS6_IJS8_S8_S9_EEENS6_IJNS7_ILi1EEESH_SH_EEESB_SD_Li128ELb0ELb1ELb0ELb0EEENS1_19SingleTileSchedulerILb0ELb0ELb1ELi128EEEEEEEEEvNT_6ParamsE --------------------------
	.section	.nv.info._ZN7cutlass13device_kernelIN5flash19enable_sm80_to_sm89INS1_16FlashAttnFwdSm80INS1_25CollectiveMainloopFwdSm80ILi4ELi1ELb0EN4cute5tupleIJNS5_1CILi128EEENS7_ILi64EEES8_EEELi128ENS_6half_tEfNS_4arch4Sm80ELb0ELb0ELb1ELb0ELb0ELb0ELb1ELb0EEENS1_21CollectiveEpilogueFwdINS6_IJS8_S8_S9_EEENS6_IJNS7_ILi1EEESH_SH_EEESB_SD_Li128ELb0ELb1ELb0ELb0EEENS1_19SingleTileSchedulerILb0ELb0ELb1ELi128EEEEEEEEEvNT_6ParamsE,"",@"SHT_CUDA_INFO"
	.sectionflags	@""
	.align	4


	//----- nvinfo : EIATTR_CUDA_API_VERSION
	.align		4
        /*0000*/ 	.byte	0x04, 0x37
        /*0002*/ 	.short	(.L_228 - .L_227)
.L_227:
        /*0004*/ 	.word	0x00000082


	//----- nvinfo : EIATTR_KPARAM_INFO
	.align		4
.L_228:
        /*0008*/ 	.byte	0x04, 0x17
        /*000a*/ 	.short	(.L_230 - .L_229)
.L_229:
        /*000c*/ 	.word	0x00000000
        /*0010*/ 	.short	0x0000
        /*0012*/ 	.short	0x0000
        /*0014*/ 	.byte	0x00, 0xf0, 0x61, 0x10


	//----- nvinfo : EIATTR_SPARSE_MMA_MASK
	.align		4
.L_230:
        /*0018*/ 	.byte	0x03, 0x50
        /*001a*/ 	.short	0x0000


	//----- nvinfo : EIATTR_MAXREG_COUNT
	.align		4
        /*001c*/ 	.byte	0x03, 0x1b
        /*001e*/ 	.short	0x00ff


	//----- nvinfo : EIATTR_MERCURY_ISA_VERSION
	.align		4
        /*0020*/ 	.byte	0x03, 0x5f
        /*0022*/ 	.short	0x0101


	//----- nvinfo : EIATTR_EXIT_INSTR_OFFSETS
	.align		4
        /*0024*/ 	.byte	0x04, 0x1c
        /*0026*/ 	.short	(.L_232 - .L_231)


	//   ....[0]....
.L_231:
        /*0028*/ 	.word	0x00000010


	//----- nvinfo : EIATTR_MAX_THREADS
	.align		4
.L_232:
        /*002c*/ 	.byte	0x04, 0x05
        /*002e*/ 	.short	(.L_234 - .L_233)
.L_233:
        /*0030*/ 	.word	0x00000080
        /*0034*/ 	.word	0x00000001
        /*0038*/ 	.word	0x00000001


	//----- nvinfo : EIATTR_CBANK_PARAM_SIZE
	.align		4
.L_234:
        /*003c*/ 	.byte	0x03, 0x19
        /*003e*/ 	.short	0x0418


	//----- nvinfo : EIATTR_PARAM_CBANK
	.align		4
        /*0040*/ 	.byte	0x04, 0x0a
        /*0042*/ 	.short	(.L_236 - .L_235)
	.align		4
.L_235:
        /*0044*/ 	.word	index@(.nv.constant0._ZN7cutlass13device_kernelIN5flash19enable_sm80_to_sm89INS1_16FlashAttnFwdSm80INS1_25CollectiveMainloopFwdSm80ILi4ELi1ELb0EN4cute5tupleIJNS5_1CILi128EEENS7_ILi64EEES8_EEELi128ENS_6half_tEfNS_4arch4Sm80ELb0ELb0ELb1ELb0ELb0ELb0ELb1ELb0EEENS1_21CollectiveEpilogueFwdINS6_IJS8_S8_S9_EEENS6_IJNS7_ILi1EEESH_SH_EEESB_SD_Li128ELb0ELb1ELb0ELb0EEENS1_19SingleTileSchedulerILb0ELb0ELb1ELi128EEEEEEEEEvNT_6ParamsE)
        /*0048*/ 	.short	0x0210
        /*004a*/ 	.short	0x0418


	//----- nvinfo : EIATTR_SW_WAR
	.align		4
.L_236:
        /*004c*/ 	.byte	0x04, 0x36
        /*004e*/ 	.short	(.L_238 - .L_237)
.L_237:
        /*0050*/ 	.word	0x00000008
.L_238:


//--------------------- .nv.info._ZN7cutlass13device_kernelIN5flash19enable_sm80_to_sm89INS1_16FlashAttnFwdSm80INS1_25CollectiveMainloopFwdSm80ILi4ELi1ELb0EN4cute5tupleIJNS5_1CILi128EEENS7_ILi64EEES8_EEELi128ENS_6half_tEfNS_4arch4Sm80ELb0ELb0ELb1ELb1ELb0ELb0ELb1ELb0EEENS1_21CollectiveEpilogueFwdINS6_IJS8_S8_S9_EEENS6_IJNS7_ILi1EEESH_SH_EEESB_SD_Li128ELb1ELb1ELb0ELb0EEENS1_19SingleTileSchedulerILb1ELb0ELb1ELi128EEEEEEEEEvNT_6ParamsE --------------------------
	.section	.nv.info._ZN7cutlass13device_kernelIN5flash19enable_sm80_to_sm89INS1_16FlashAttnFwdSm80INS1_25CollectiveMainloopFwdSm80ILi4ELi1ELb0EN4cute5tupleIJNS5_1CILi128EEENS7_ILi64EEES8_EEELi128ENS_6half_tEfNS_4arch4Sm80ELb0ELb0ELb1ELb1ELb0ELb0ELb1ELb0EEENS1_21CollectiveEpilogueFwdINS6_IJS8_S8_S9_EEENS6_IJNS7_ILi1EEESH_SH_EEESB_SD_Li128ELb1ELb1ELb0ELb0EEENS1_19SingleTileSchedulerILb1ELb0ELb1ELi128EEEEEEEEEvNT_6ParamsE,"",@"SHT_CUDA_INFO"
	.sectionflags	@""
	.align	4


	//----- nvinfo : EIATTR_CUDA_API_VERSION
	.align		4
        /*0000*/ 	.byte	0x04, 0x37
        /*0002*/ 	.short	(.L_240 - .L_239)
.L_239:
        /*0004*/ 	.word	0x00000082


	//----- nvinfo : EIATTR_KPARAM_INFO
	.align		4
.L_240:
        /*0008*/ 	.byte	0x04, 0x17
        /*000a*/ 	.short	(.L_242 - .L_241)
.L_241:
        /*000c*/ 	.word	0x00000000
        /*0010*/ 	.short	0x0000
        /*0012*/ 	.short	0x0000
        /*0014*/ 	.byte	0x00, 0xf0, 0x61, 0x10


	//----- nvinfo : EIATTR_SPARSE_MMA_MASK
	.align		4
.L_242:
        /*0018*/ 	.byte	0x03, 0x50
        /*001a*/ 	.short	0x0000


	//----- nvinfo : EIATTR_MAXREG_COUNT
	.align		4
        /*001c*/ 	.byte	0x03, 0x1b
        /*001e*/ 	.short	0x00ff


	//----- nvinfo : EIATTR_MERCURY_ISA_VERSION
	.align		4
        /*0020*/ 	.byte	0x03, 0x5f
        /*0022*/ 	.short	0x0101


	//----- nvinfo : EIATTR_EXIT_INSTR_OFFSETS
	.align		4
        /*0024*/ 	.byte	0x04, 0x1c
        /*0026*/ 	.short	(.L_244 - .L_243)


	//   ....[0]....
.L_243:
        /*0028*/ 	.word	0x00000010


	//----- nvinfo : EIATTR_MAX_THREADS
	.align		4
.L_244:
        /*002c*/ 	.byte	0x04, 0x05
        /*002e*/ 	.short	(.L_246 - .L_245)
.L_245:
        /*0030*/ 	.word	0x00000080
        /*0034*/ 	.word	0x00000001
        /*0038*/ 	.word	0x00000001


	//----- nvinfo : EIATTR_CBANK_PARAM_SIZE
	.align		4
.L_246:
        /*003c*/ 	.byte	0x03, 0x19
        /*003e*/ 	.short	0x0418


	//----- nvinfo : EIATTR_PARAM_CBANK
	.align		4
        /*0040*/ 	.byte	0x04, 0x0a
        /*0042*/ 	.short	(.L_248 - .L_247)
	.align		4
.L_247:
        /*0044*/ 	.word	index@(.nv.constant0._ZN7cutlass13device_kernelIN5flash19enable_sm80_to_sm89INS1_16FlashAttnFwdSm80INS1_25CollectiveMainloopFwdSm80ILi4ELi1ELb0EN4cute5tupleIJNS5_1CILi128EEENS7_ILi64EEES8_EEELi128ENS_6half_tEfNS_4arch4Sm80ELb0ELb0ELb1ELb1ELb0ELb0ELb1ELb0EEENS1_21CollectiveEpilogueFwdINS6_IJS8_S8_S9_EEENS6_IJNS7_ILi1EEESH_SH_EEESB_SD_Li128ELb1ELb1ELb0ELb0EEENS1_19SingleTileSchedulerILb1ELb0ELb1ELi128EEEEEEEEEvNT_6ParamsE)
        /*0048*/ 	.short	0x0210
        /*004a*/ 	.short	0x0418


	//----- nvinfo : EIATTR_SW_WAR
	.align		4
.L_248:
        /*004c*/ 	.byte	0x04, 0x36
        /*004e*/ 	.short	(.L_250 - .L_249)
.L_249:
        /*0050*/ 	.word	0x00000008
.L_250:


//--------------------- .nv.info._ZN7cutlass13device_kernelIN5flash19enable_sm80_to_sm89INS1_16FlashAttnFwdSm80INS1_25CollectiveMainloopFwdSm80ILi4ELi1ELb0EN4cute5tupleIJNS5_1CILi128EEENS7_ILi64EEES8_EEELi128ENS_6half_tEfNS_4arch4Sm80ELb0ELb0ELb1ELb1ELb0ELb1ELb1ELb0EEENS1_21CollectiveEpilogueFwdINS6_IJS8_S8_S9_EEENS6_IJNS7_ILi1EEESH_SH_EEESB_SD_Li128ELb1ELb1ELb0ELb0EEENS1_19SingleTileSchedulerILb1ELb0ELb1ELi128EEEEEEEEEvNT_6ParamsE --------------------------
	.section	.nv.info._ZN7cutlass13device_kernelIN5flash19enable_sm80_to_sm89INS1_16FlashAttnFwdSm80INS1_25CollectiveMainloopFwdSm80ILi4ELi1ELb0EN4cute5tupleIJNS5_1CILi128EEENS7_ILi64EEES8_EEELi128ENS_6half_tEfNS_4arch4Sm80ELb0ELb0ELb1ELb1ELb0ELb1ELb1ELb0EEENS1_21CollectiveEpilogueFwdINS6_IJS8_S8_S9_EEENS6_IJNS7_ILi1EEESH_SH_EEESB_SD_Li128ELb1ELb1ELb0ELb0EEENS1_19SingleTileSchedulerILb1ELb0ELb1ELi128EEEEEEEEEvNT_6ParamsE,"",@"SHT_CUDA_INFO"
	.sectionflags	@""
	.align	4


	//----- nvinfo : EIATTR_CUDA_API_VERSION
	.align		4
        /*0000*/ 	.byte	0x04, 0x37
        /*0002*/ 	.short	(.L_252 - .L_251)
.L_251:
        /*0004*/ 	.word	0x00000082


	//----- nvinfo : EIATTR_KPARAM_INFO
	.align		4
.L_252:
        /*0008*/ 	.byte	0x04, 0x17
        /*000a*/ 	.short	(.L_254 - .L_253)
.L_253:
        /*000c*/ 	.word	0x00000000
        /*0010*/ 	.short	0x0000
        /*0012*/ 	.short	0x0000
        /*0014*/ 	.byte	0x00, 0xf0, 0x61, 0x10


	//----- nvinfo : EIATTR_SPARSE_MMA_MASK
	.align		4
.L_254:
        /*0018*/ 	.byte	0x03, 0x50
        /*001a*/ 	.short	0x0000


	//----- nvinfo : EIATTR_MAXREG_COUNT
	.align		4
        /*001c*/ 	.byte	0x03, 0x1b
        /*001e*/ 	.short	0x00ff


	//----- nvinfo : EIATTR_MERCURY_ISA_VERSION
	.align		4
        /*0020*/ 	.byte	0x03, 0x5f
        /*0022*/ 	.short	0x0101


	//----- nvinfo : EIATTR_EXIT_INSTR_OFFSETS
	.align		4
        /*0024*/ 	.byte	0x04, 0x1c
        /*0026*/ 	.short	(.L_256 - .L_255)


	//   ....[0]....
.L_255:
        /*0028*/ 	.word	0x00000010


	//----- nvinfo : EIATTR_MAX_THREADS
	.align		4
.L_256:
        /*002c*/ 	.byte	0x04, 0x05
        /*002e*/ 	.short	(.L_258 - .L_257)
.L_257:
        /*0030*/ 	.word	0x00000080
        /*0034*/ 	.word	0x00000001
        /*0038*/ 	.word	0x00000001


	//----- nvinfo : EIATTR_CBANK_PARAM_SIZE
	.align		4
.L_258:
        /*003c*/ 	.byte	0x03, 0x19
        /*003e*/ 	.short	0x0418


	//----- nvinfo : EIATTR_PARAM_CBANK
	.align		4
        /*0040*/ 	.byte	0x04, 0x0a
        /*0042*/ 	.short	(.L_260 - .L_259)
	.align		4
.L_259:
        /*0044*/ 	.word	index@(.nv.constant0._ZN7cutlass13device_kernelIN5flash19enable_sm80_to_sm89INS1_16FlashAttnFwdSm80INS1_25CollectiveMainloopFwdSm80ILi4ELi1ELb0EN4cute5tupleIJNS5_1CILi128EEENS7_ILi64EEES8_EEELi128ENS_6half_tEfNS_4arch4Sm80ELb0ELb0ELb1ELb1ELb0ELb1ELb1ELb0EEENS1_21CollectiveEpilogueFwdINS6_IJS8_S8_S9_EEENS6_IJNS7_ILi1EEESH_SH_EEESB_SD_Li128ELb1ELb1ELb0ELb0EEENS1_19SingleTileSchedulerILb1ELb0ELb1ELi128EEEEEEEEEvNT_6ParamsE)
        /*0048*/ 	.short	0x0210
        /*004a*/ 	.short	0x0418


	//----- nvinfo : EIATTR_SW_WAR
	.align		4
.L_260:
        /*004c*/ 	.byte	0x04, 0x36
        /*004e*/ 	.short	(.L_262 - .L_261)
.L_261:
        /*0050*/ 	.word	0x00000008
.L_262:


//--------------------- .nv.info._ZN7cutlass13device_kernelIN5flash19enable_sm80_to_sm89INS1_16FlashAttnFwdSm80INS1_25CollectiveMainloopFwdSm80ILi4ELi1ELb0EN4cute5tupleIJNS5_1CILi128EEENS7_ILi48EEES8_EEELi128ENS_6half_tEfNS_4arch4Sm80ELb0ELb1ELb1ELb0ELb0ELb0ELb1ELb0EEENS1_21CollectiveEpilogueFwdINS6_IJS8_S8_S9_EEENS6_IJNS7_ILi1EEESH_SH_EEESB_SD_Li128ELb0ELb1ELb0ELb0EEENS1_19SingleTileSchedulerILb0ELb0ELb1ELi128EEEEEEEEEvNT_6ParamsE --------------------------
	.section	.nv.info._ZN7cutlass13device_kernelIN5flash19enable_sm80_to_sm89INS1_16FlashAttnFwdSm80INS1_25CollectiveMainloopFwdSm80ILi4ELi1ELb0EN4cute5tupleIJNS5_1CILi128EEENS7_ILi48EEES8_EEELi128ENS_6half_tEfNS_4arch4Sm80ELb0ELb1ELb1ELb0ELb0ELb0ELb1ELb0EEENS1_21CollectiveEpilogueFwdINS6_IJS8_S8_S9_EEENS6_IJNS7_ILi1EEESH_SH_EEESB_SD_Li128ELb0ELb1ELb0ELb0EEENS1_19SingleTileSchedulerILb0ELb0ELb1ELi128EEEEEEEEEvNT_6ParamsE,"",@"SHT_CUDA_INFO"
	.sectionflags	@""
	.align	4


	//----- nvinfo : EIATTR_CUDA_API_VERSION
	.align		4
        /*0000*/ 	.byte	0x04, 0x37
        /*0002*/ 	.short	(.L_264 - .L_263)
.L_263:
        /*0004*/ 	.word	0x00000082


	//----- nvinfo : EIATTR_KPARAM_INFO
	.align		4
.L_264:
        /*0008*/ 	.byte	0x04, 0x17
        /*000a*/ 	.short	(.L_266 - .L_265)
.L_265:
        /*000c*/ 	.word	0x00000000
        /*0010*/ 	.short	0x0000
        /*0012*/ 	.short	0x0000
        /*0014*/ 	.byte	0x00, 0xf0, 0x61, 0x10


	//----- nvinfo : EIATTR_SPARSE_MMA_MASK
	.align		4
.L_266:
        /*0018*/ 	.byte	0x03, 0x50
        /*001a*/ 	.short	0x0000


	//----- nvinfo : EIATTR_MAXREG_COUNT
	.align		4
        /*001c*/ 	.byte	0x03, 0x1b
        /*001e*/ 	.short	0x00ff


	//----- nvinfo : EIATTR_MERCURY_ISA_VERSION
	.align		4
        /*0020*/ 	.byte	0x03, 0x5f
        /*0022*/ 	.short	0x0101


	//----- nvinfo : EIATTR_EXIT_INSTR_OFFSETS
	.align		4
        /*0024*/ 	.byte	0x04, 0x1c
        /*0026*/ 	.short	(.L_268 - .L_267)


	//   ....[0]....
.L_267:
        /*0028*/ 	.word	0x00000010


	//----- nvinfo : EIATTR_MAX_THREADS
	.align		4
.L_268:
        /*002c*/ 	.byte	0x04, 0x05
        /*002e*/ 	.short	(.L_270 - .L_269)
.L_269:
        /*0030*/ 	.word	0x00000080
        /*0034*/ 	.word	0x00000001
        /*0038*/ 	.word	0x00000001


	//----- nvinfo : EIATTR_CBANK_PARAM_SIZE
	.align		4
.L_270:
        /*003c*/ 	.byte	0x03, 0x19
        /*003e*/ 	.short	0x0418


	//----- nvinfo : EIATTR_PARAM_CBANK
	.align		4
        /*0040*/ 	.byte	0x04, 0x0a
        /*0042*/ 	.short	(.L_272 - .L_271)
	.align		4
.L_271:
        /*0044*/ 	.word	index@(.nv.constant0._ZN7cutlass13device_kernelIN5flash19enable_sm80_to_sm89INS1_16FlashAttnFwdSm80INS1_25CollectiveMainloopFwdSm80ILi4ELi1ELb0EN4cute5tupleIJNS5_1CILi128EEENS7_ILi48EEES8_EEELi128ENS_6half_tEfNS_4arch4Sm80ELb0ELb1ELb1ELb0ELb0ELb0ELb1ELb0EEENS1_21CollectiveEpilogueFwdINS6_IJS8_S8_S9_EEENS6_IJNS7_ILi1EEESH_SH_EEESB_SD_Li128ELb0ELb1ELb0ELb0EEENS1_19SingleTileSchedulerILb0ELb0ELb1ELi128EEEEEEEEEvNT_6ParamsE)
        /*0048*/ 	.short	0x0210
        /*004a*/ 	.short	0x0418


	//----- nvinfo : EIATTR_SW_WAR
	.align		4
.L_272:
        /*004c*/ 	.byte	0x04, 0x36
        /*004e*/ 	.short	(.L_274 - .L_273)
.L_273:
        /*0050*/ 	.word	0x00000008
.L_274:


//--------------------- .nv.info._ZN7cutlass13device_kernelIN5flash19enable_sm80_to_sm89INS1_16FlashAttnFwdSm80INS1_25CollectiveMainloopFwdSm80ILi4ELi1ELb0EN4cute5tupleIJNS5_1CILi128EEENS7_ILi48EEES8_EEELi128ENS_6half_tEfNS_4arch4Sm80ELb0ELb1ELb1ELb1ELb0ELb0ELb1ELb0EEENS1_21CollectiveEpilogueFwdINS6_IJS8_S8_S9_EEENS6_IJNS7_ILi1EEESH_SH_EEESB_SD_Li128ELb1ELb1ELb0ELb0EEENS1_19SingleTileSchedulerILb1ELb0ELb1ELi128EEEEEEEEEvNT_6ParamsE --------------------------
	.section	.nv.info._ZN7cutlass13device_kernelIN5flash19enable_sm80_to_sm89INS1_16FlashAttnFwdSm80INS1_25CollectiveMainloopFwdSm80ILi4ELi1ELb0EN4cute5tupleIJNS5_1CILi128EEENS7_ILi48EEES8_EEELi128ENS_6half_tEfNS_4arch4Sm80ELb0ELb1ELb1ELb1ELb0ELb0ELb1ELb0EEENS1_21CollectiveEpilogueFwdINS6_IJS8_S8_S9_EEENS6_IJNS7_ILi1EEESH_SH_EEESB_SD_Li128ELb1ELb1ELb0ELb0EEENS1_19SingleTileSchedulerILb1ELb0ELb1ELi128EEEEEEEEEvNT_6ParamsE,"",@"SHT_CUDA_INFO"
	.sectionflags	@""
	.align	4


	//----- nvinfo : EIATTR_CUDA_API_VERSION
	.align		4
        /*0000*/ 	.byte	0x04, 0x37
        /*0002*/ 	.short	(.L_276 - .L_275)
.L_275:
        /*0004*/ 	.word	0x00000082


	//----- nvinfo : EIATTR_KPARAM_INFO
	.align		4
.L_276:
        /*0008*/ 	.byte	0x04, 0x17
        /*000a*/ 	.short	(.L_278 - .L_277)
.L_277:
        /*000c*/ 	.word	0x00000000
        /*0010*/ 	.short	0x0000
        /*0012*/ 	.short	0x0000
        /*0014*/ 	.byte	0x00, 0xf0, 0x61, 0x10


	//----- nvinfo : EIATTR_SPARSE_MMA_MASK
	.align		4
.L_278:
        /*0018*/ 	.byte	0x03, 0x50
        /*001a*/ 	.short	0x0000


	//----- nvinfo : EIATTR_MAXREG_COUNT
	.align		4
        /*001c*/ 	.byte	0x03, 0x1b
        /*001e*/ 	.short	0x00ff


	//----- nvinfo : EIATTR_MERCURY_ISA_VERSION
	.align		4
        /*0020*/ 	.byte	0x03, 0x5f
        /*0022*/ 	.short	0x0101


	//----- nvinfo : EIATTR_EXIT_INSTR_OFFSETS
	.align		4
        /*0024*/ 	.byte	0x04, 0x1c
        /*0026*/ 	.short	(.L_280 - .L_279)


	//   ....[0]....
.L_279:
        /*0028*/ 	.word	0x00000010


	//----- nvinfo : EIATTR_MAX_THREADS
	.align		4
.L_280:
        /*002c*/ 	.byte	0x04, 0x05
        /*002e*/ 	.short	(.L_282 - .L_281)
.L_281:
        /*0030*/ 	.word	0x00000080
        /*0034*/ 	.word	0x00000001
        /*0038*/ 	.word	0x00000001


	//----- nvinfo : EIATTR_CBANK_PARAM_SIZE
	.align		4
.L_282:
        /*003c*/ 	.byte	0x03, 0x19
        /*003e*/ 	.short	0x0418


	//----- nvinfo : EIATTR_PARAM_CBANK
	.align		4
        /*0040*/ 	.byte	0x04, 0x0a
        /*0042*/ 	.short	(.L_284 - .L_283)
	.align		4
.L_283:
        /*0044*/ 	.word	index@(.nv.constant0._ZN7cutlass13device_kernelIN5flash19enable_sm80_to_sm89INS1_16FlashAttnFwdSm80INS1_25CollectiveMainloopFwdSm80ILi4ELi1ELb0EN4cute5tupleIJNS5_1CILi128EEENS7_ILi48EEES8_EEELi128ENS_6half_tEfNS_4arch4Sm80ELb0ELb1ELb1ELb1ELb0ELb0ELb1ELb0EEENS1_21CollectiveEpilogueFwdINS6_IJS8_S8_S9_EEENS6_IJNS7_ILi1EEESH_SH_EEESB_SD_Li128ELb1ELb1ELb0ELb0EEENS1_19SingleTileSchedulerILb1ELb0ELb1ELi128EEEEEEEEEvNT_6ParamsE)
        /*0048*/ 	.short	0x0210
        /*004a*/ 	.short	0x0418


	//----- nvinfo : EIATTR_SW_WAR
	.align		4
.L_284:
        /*004c*/ 	.byte	0x04, 0x36
        /*004e*/ 	.short	(.L_286 - .L_285)
.L_285:
        /*0050*/ 	.word	0x00000008
.L_286:


//--------------------- .nv.info._ZN7cutlass13device_kernelIN5flash19enable_sm80_to_sm89INS1_16FlashAttnFwdSm80INS1_25CollectiveMainloopFwdSm80ILi4ELi1ELb0EN4cute5tupleIJNS5_1CILi128EEENS7_ILi48EEES8_EEELi128ENS_6half_tEfNS_4arch4Sm80ELb0ELb1ELb1ELb1ELb0ELb1ELb1ELb0EEENS1_21CollectiveEpilogueFwdINS6_IJS8_S8_S9_EEENS6_IJNS7_ILi1EEESH_SH_EEESB_SD_Li128ELb1ELb1ELb0ELb0EEENS1_19SingleTileSchedulerILb1ELb0ELb1ELi128EEEEEEEEEvNT_6ParamsE --------------------------
	.section	.nv.info._ZN7cutlass13device_kernelIN5flash19enable_sm80_to_sm89INS1_16FlashAttnFwdSm80INS1_25CollectiveMainloopFwdSm80ILi4ELi1ELb0EN4cute5tupleIJNS5_1CILi128EEENS7_ILi48EEES8_EEELi128ENS_6half_tEfNS_4arch4Sm80ELb0ELb1ELb1ELb1ELb0ELb1ELb1ELb0EEENS1_21CollectiveEpilogueFwdINS6_IJS8_S8_S9_EEENS6_IJNS7_ILi1EEESH_SH_EEESB_SD_Li128ELb1ELb1ELb0ELb0EEENS1_19SingleTileSchedulerILb1ELb0ELb1ELi128EEEEEEEEEvNT_6ParamsE,"",@"SHT_CUDA_INFO"
	.sectionflags	@""
	.align	4


	//----- nvinfo : EIATTR_CUDA_API_VERSION
	.align		4
        /*0000*/ 	.byte	0x04, 0x37
        /*0002*/ 	.short	(.L_288 - .L_287)
.L_287:
        /*0004*/ 	.word	0x00000082


	//----- nvinfo : EIATTR_KPARAM_INFO
	.align		4
.L_288:
        /*0008*/ 	.byte	0x04, 0x17
        /*000a*/ 	.short	(.L_290 - .L_289)
.L_289:
        /*000c*/ 	.word	0x00000000
        /*0010*/ 	.short	0x0000
        /*0012*/ 	.short	0x0000
        /*0014*/ 	.byte	0x00, 0xf0, 0x61, 0x10


	//----- nvinfo : EIATTR_SPARSE_MMA_MASK
	.align		4
.L_290:
        /*0018*/ 	.byte	0x03, 0x50
        /*001a*/ 	.short	0x0000


	//----- nvinfo : EIATTR_MAXREG_COUNT
	.align		4
        /*001c*/ 	.byte	0x03, 0x1b
        /*001e*/ 	.short	0x00ff


	//----- nvinfo : EIATTR_MERCURY_ISA_VERSION
	.align		4
        /*0020*/ 	.byte	0x03, 0x5f
        /*0022*/ 	.short	0x0101


	//----- nvinfo : EIATTR_EXIT_INSTR_OFFSETS
	.align		4
        /*0024*/ 	.byte	0x04, 0x1c
        /*0026*/ 	.short	(.L_292 - .L_291)


	//   ....[0]....
.L_291:
        /*0028*/ 	.word	0x00000010


	//----- nvinfo : EIATTR_MAX_THREADS
	.align		4
.L_292:
        /*002c*/ 	.byte	0x04, 0x05
        /*002e*/ 	.short	(.L_294 - .L_293)
.L_293:
        /*0030*/ 	.word	0x00000080
        /*0034*/ 	.word	0x00000001
        /*0038*/ 	.word	0x00000001


	//----- nvinfo : EIATTR_CBANK_PARAM_SIZE
	.align		4
.L_294:
        /*003c*/ 	.byte	0x03, 0x19
        /*003e*/ 	.short	0x0418


	//----- nvinfo : EIATTR_PARAM_CBANK
	.align		4
        /*0040*/ 	.byte	0x04, 0x0a
        /*0042*/ 	.short	(.L_296 - .L_295)
	.align		4
.L_295:
        /*0044*/ 	.word	index@(.nv.constant0._ZN7cutlass13device_kernelIN5flash19enable_sm80_to_sm89INS1_16FlashAttnFwdSm80INS1_25CollectiveMainloopFwdSm80ILi4ELi1ELb0EN4cute5tupleIJNS5_1CILi128EEENS7_ILi48EEES8_EEELi128ENS_6half_tEfNS_4arch4Sm80ELb0ELb1ELb1ELb1ELb0ELb1ELb1ELb0EEENS1_21CollectiveEpilogueFwdINS6_IJS8_S8_S9_EEENS6_IJNS7_ILi1EEESH_SH_EEESB_SD_Li128ELb1ELb1ELb0ELb0EEENS1_19SingleTileSchedulerILb1ELb0ELb1ELi128EEEEEEEEEvNT_6ParamsE)
        /*0048*/ 	.short	0x0210
        /*004a*/ 	.short	0x0418


	//----- nvinfo : EIATTR_SW_WAR
	.align		4
.L_296:
        /*004c*/ 	.byte	0x04, 0x36
        /*004e*/ 	.short	(.L_298 - .L_297)
.L_297:
        /*0050*/ 	.word	0x00000008
.L_298:


//--------------------- .nv.info._ZN7cutlass13device_kernelIN5flash19enable_sm80_to_sm89INS1_16FlashAttnFwdSm80INS1_25CollectiveMainloopFwdSm80ILi4ELi1ELb0EN4cute5tupleIJNS5_1CILi128EEENS7_ILi64EEES8_EEELi128ENS_6half_tEfNS_4arch4Sm80ELb1ELb0ELb1ELb0ELb0ELb0ELb1ELb0EEENS1_21CollectiveEpilogueFwdINS6_IJS8_S8_S9_EEENS6_IJNS7_ILi1EEESH_SH_EEESB_SD_Li128ELb0ELb1ELb0ELb0EEENS1_30DynamicPersistentTileSchedulerILi128ELi128ELb0ELb1ELb0EEEEEEEEEvNT_6ParamsE --------------------------
	.section	.nv.info._ZN7cutlass13device_kernelIN5flash19enable_sm80_to_sm89INS1_16FlashAttnFwdSm80INS1_25CollectiveMainloopFwdSm80ILi4ELi1ELb0EN4cute5tupleIJNS5_1CILi128EEENS7_ILi64EEES8_EEELi128ENS_6half_tEfNS_4arch4Sm80ELb1ELb0ELb1ELb0ELb0ELb0ELb1ELb0EEENS1_21CollectiveEpilogueFwdINS6_IJS8_S8_S9_EEENS6_IJNS7_ILi1EEESH_SH_EEESB_SD_Li128ELb0ELb1ELb0ELb0EEENS1_30DynamicPersistentTileSchedulerILi128ELi128ELb0ELb1ELb0EEEEEEEEEvNT_6ParamsE,"",@"SHT_CUDA_INFO"
	.sectionflags	@""
	.align	4


	//----- nvinfo : EIATTR_CUDA_API_VERSION
	.align		4
        /*0000*/ 	.byte	0x04, 0x37
        /*0002*/ 	.short	(.L_300 - .L_299)
.L_299:
        /*0004*/ 	.word	0x00000082


	//----- nvinfo : EIATTR_KPARAM_INFO
	.align		4
.L_300:
        /*0008*/ 	.byte	0x04, 0x17
        /*000a*/ 	.short	(.L_302 - .L_301)
.L_301:
        /*000c*/ 	.word	0x00000000
        /*0010*/ 	.short	0x0000
        /*0012*/ 	.short	0x0000
        /*0014*/ 	.byte	0x00, 0xf0, 0xa1, 0x10


	//----- nvinfo : EIATTR_SPARSE_MMA_MASK
	.align		4
.L_302:
        /*0018*/ 	.byte	0x03, 0x50
        /*001a*/ 	.short	0x0000


	//----- nvinfo : EIATTR_MAXREG_COUNT
	.align		4
        /*001c*/ 	.byte	0x03, 0x1b
        /*001e*/ 	.short	0x00ff


	//----- nvinfo : EIATTR_MERCURY_ISA_VERSION
	.align		4
        /*0020*/ 	.byte	0x03, 0x5f
        /*0022*/ 	.short	0x0101


	//----- nvinfo : EIATTR_EXIT_INSTR_OFFSETS
	.align		4
        /*0024*/ 	.byte	0x04, 0x1c
        /*0026*/ 	.short	(.L_304 - .L_303)


	//   ....[0]....
.L_303:
        /*0028*/ 	.word	0x00000010


	//----- nvinfo : EIATTR_MAX_THREADS
	.align		4
.L_304:
        /*002c*/ 	.byte	0x04, 0x05
        /*002e*/ 	.short	(.L_306 - .L_305)
.L_305:
        /*0030*/ 	.word	0x00000080
        /*0034*/ 	.word	0x00000001
        /*0038*/ 	.word	0x00000001


	//----- nvinfo : EIATTR_CBANK_PARAM_SIZE
	.align		4
.L_306:
        /*003c*/ 	.byte	0x03, 0x19
        /*003e*/ 	.short	0x0428


	//----- nvinfo : EIATTR_PARAM_CBANK
	.align		4
        /*0040*/ 	.byte	0x04, 0x0a
        /*0042*/ 	.short	(.L_308 - .L_307)
	.align		4
.L_307:
        /*0044*/ 	.word	index@(.nv.constant0._ZN7cutlass13device_kernelIN5flash19enable_sm80_to_sm89INS1_16FlashAttnFwdSm80INS1_25CollectiveMainloopFwdSm80ILi4ELi1ELb0EN4cute5tupleIJNS5_1CILi128EEENS7_ILi64EEES8_EEELi128ENS_6half_tEfNS_4arch4Sm80ELb1ELb0ELb1ELb0ELb0ELb0ELb1ELb0EEENS1_21CollectiveEpilogueFwdINS6_IJS8_S8_S9_EEENS6_IJNS7_ILi1EEESH_SH_EEESB_SD_Li128ELb0ELb1ELb0ELb0EEENS1_30DynamicPersistentTileSchedulerILi128ELi128ELb0ELb1ELb0EEEEEEEEEvNT_6ParamsE)
        /*0048*/ 	.short	0x0210
        /*004a*/ 	.short	0x0428


	//----- nvinfo : EIATTR_SW_WAR
	.align		4
.L_308:
        /*004c*/ 	.byte	0x04, 0x36
        /*004e*/ 	.short	(.L_310 - .L_309)
.L_309:
        /*0050*/ 	.word	0x00000008
.L_310:


//--------------------- .nv.info._ZN7cutlass13device_kernelIN5flash19enable_sm80_to_sm89INS1_16FlashAttnFwdSm80INS1_25CollectiveMainloopFwdSm80ILi4ELi1ELb0EN4cute5tupleIJNS5_1CILi128EEENS7_ILi64EEES8_EEELi128ENS_6half_tEfNS_4arch4Sm80ELb1ELb0ELb1ELb1ELb0ELb0ELb1ELb0EEENS1_21CollectiveEpilogueFwdINS6_IJS8_S8_S9_EEENS6_IJNS7_ILi1EEESH_SH_EEESB_SD_Li128ELb1ELb1ELb0ELb0EEENS1_19SingleTileSchedulerILb1ELb0ELb1ELi128EEEEEEEEEvNT_6ParamsE --------------------------
	.section	.nv.info._ZN7cutlass13device_kernelIN5flash19enable_sm80_to_sm89INS1_16FlashAttnFwdSm80INS1_25CollectiveMainloopFwdSm80ILi4ELi1ELb0EN4cute5tupleIJNS5_1CILi128EEENS7_ILi64EEES8_EEELi128ENS_6half_tEfNS_4arch4Sm80ELb1ELb0ELb1ELb1ELb0ELb0ELb1ELb0EEENS1_21CollectiveEpilogueFwdINS6_IJS8_S8_S9_EEENS6_IJNS7_ILi1EEESH_SH_EEESB_SD_Li128ELb1ELb1ELb0ELb0EEENS1_19SingleTileSchedulerILb1ELb0ELb1ELi128EEEEEEEEEvNT_6ParamsE,"",@"SHT_CUDA_INFO"
	.sectionflags	@""
	.align	4


	//----- nvinfo : EIATTR_CUDA_API_VERSION
	.align		4
        /*0000*/ 	.byte	0x04, 0x37
        /*0002*/ 	.short	(.L_312 - .L_311)
.L_311:
        /*0004*/ 	.word	0x00000082


	//----- nvinfo : EIATTR_KPARAM_INFO
	.align		4
.L_312:
        /*0008*/ 	.byte	0x04, 0x17
        /*000a*/ 	.short	(.L_314 - .L_313)
.L_313:
        /*000c*/ 	.word	0x00000000
        /*0010*/ 	.short	0x0000
        /*0012*/ 	.short	0x0000
        /*0014*/ 	.byte	0x00, 0xf0, 0x61, 0x10


	//----- nvinfo : EIATTR_SPARSE_MMA_MASK
	.align		4
.L_314:
        /*0018*/ 	.byte	0x03, 0x50
        /*001a*/ 	.short	0x0000


	//----- nvinfo : EIATTR_MAXREG_COUNT
	.align		4
        /*001c*/ 	.byte	0x03, 0x1b
        /*001e*/ 	.short	0x00ff


	//----- nvinfo : EIATTR_MERCURY_ISA_VERSION
	.align		4
        /*0020*/ 	.byte	0x03, 0x5f
        /*0022*/ 	.short	0x0101


	//----- nvinfo : EIATTR_EXIT_INSTR_OFFSETS
	.align		4
        /*0024*/ 	.byte	0x04, 0x1c
        /*0026*/ 	.short	(.L_316 - .L_315)


	//   ....[0]....
.L_315:
        /*0028*/ 	.word	0x00000010


	//----- nvinfo : EIATTR_MAX_THREADS
	.align		4
.L_316:
        /*002c*/ 	.byte	0x04, 0x05
        /*002e*/ 	.short	(.L_318 - .L_317)
.L_317:
        /*0030*/ 	.word	0x00000080
        /*0034*/ 	.word	0x00000001
        /*0038*/ 	.word	0x00000001


	//----- nvinfo : EIATTR_CBANK_PARAM_SIZE
	.align		4
.L_318:
        /*003c*/ 	.byte	0x03, 0x19
        /*003e*/ 	.short	0x0418


	//----- nvinfo : EIATTR_PARAM_CBANK
	.align		4
        /*0040*/ 	.byte	0x04, 0x0a
        /*0042*/ 	.short	(.L_320 - .L_319)
	.align		4
.L_319:
        /*0044*/ 	.word	index@(.nv.constant0._ZN7cutlass13device_kernelIN5flash19enable_sm80_to_sm89INS1_16FlashAttnFwdSm80INS1_25CollectiveMainloopFwdSm80ILi4ELi1ELb0EN4cute5tupleIJNS5_1CILi128EEENS7_ILi64EEES8_EEELi128ENS_6half_tEfNS_4arch4Sm80ELb1ELb0ELb1ELb1ELb0ELb0ELb1ELb0EEENS1_21CollectiveEpilogueFwdINS6_IJS8_S8_S9_EEENS6_IJNS7_ILi1EEESH_SH_EEESB_SD_Li128ELb1ELb1ELb0ELb0EEENS1_19SingleTileSchedulerILb1ELb0ELb1ELi128EEEEEEEEEvNT_6ParamsE)
        /*0048*/ 	.short	0x0210
        /*004a*/ 	.short	0x0418


	//----- nvinfo : EIATTR_SW_WAR
	.align		4
.L_320:
        /*004c*/ 	.byte	0x04, 0x36
        /*004e*/ 	.short	(.L_322 - .L_321)
.L_321:
        /*0050*/ 	.word	0x00000008
.L_322:


//--------------------- .nv.info._ZN7cutlass13device_kernelIN5flash19enable_sm80_to_sm89INS1_16FlashAttnFwdSm80INS1_25CollectiveMainloopFwdSm80ILi4ELi1ELb0EN4cute5tupleIJNS5_1CILi128EEENS7_ILi64EEES8_EEELi128ENS_6half_tEfNS_4arch4Sm80ELb1ELb0ELb1ELb1ELb0ELb1ELb1ELb0EEENS1_21CollectiveEpilogueFwdINS6_IJS8_S8_S9_EEENS6_IJNS7_ILi1EEESH_SH_EEESB_SD_Li128ELb1ELb1ELb0ELb0EEENS1_19SingleTileSchedulerILb1ELb0ELb1ELi128EEEEEEEEEvNT_6ParamsE --------------------------
	.section	.nv.info._ZN7cutlass13device_kernelIN5flash19enable_sm80_to_sm89INS1_16FlashAttnFwdSm80INS1_25CollectiveMainloopFwdSm80ILi4ELi1ELb0EN4cute5tupleIJNS5_1CILi128EEENS7_ILi64EEES8_EEELi128ENS_6half_tEfNS_4arch4Sm80ELb1ELb0ELb1ELb1ELb0ELb1ELb1ELb0EEENS1_21CollectiveEpilogueFwdINS6_IJS8_S8_S9_EEENS6_IJNS7_ILi1EEESH_SH_EEESB_SD_Li128ELb1ELb1ELb0ELb0EEENS1_19SingleTileSchedulerILb1ELb0ELb1ELi128EEEEEEEEEvNT_6ParamsE,"",@"SHT_CUDA_INFO"
	.sectionflags	@""
	.align	4


	//----- nvinfo : EIATTR_CUDA_API_VERSION
	.align		4
        /*0000*/ 	.byte	0x04, 0x37
        /*0002*/ 	.short	(.L_324 - .L_323)
.L_323:
        /*0004*/ 	.word	0x00000082


	//----- nvinfo : EIATTR_KPARAM_INFO
	.align		4
.L_324:
        /*0008*/ 	.byte	0x04, 0x17
        /*000a*/ 	.short	(.L_326 - .L_325)
.L_325:
        /*000c*/ 	.word	0x00000000
        /*0010*/ 	.short	0x0000
        /*0012*/ 	.short	0x0000
        /*0014*/ 	.byte	0x00, 0xf0, 0x61, 0x10


	//----- nvinfo : EIATTR_SPARSE_MMA_MASK
	.align		4
.L_326:
        /*0018*/ 	.byte	0x03, 0x50
        /*001a*/ 	.short	0x0000


	//----- nvinfo : EIATTR_MAXREG_COUNT
	.align		4
        /*001c*/ 	.byte	0x03, 0x1b
        /*001e*/ 	.short	0x00ff


	//----- nvinfo : EIATTR_MERCURY_ISA_VERSION
	.align		4
        /*0020*/ 	.byte	0x03, 0x5f
        /*0022*/ 	.short	0x0101


	//----- nvinfo : EIATTR_EXIT_INSTR_OFFSETS
	.align		4
        /*0024*/ 	.byte	0x04, 0x1c
        /*0026*/ 	.short	(.L_328 - .L_327)


	//   ....[0]....
.L_327:
        /*0028*/ 	.word	0x00000010


	//----- nvinfo : EIATTR_MAX_THREADS
	.align		4
.L_328:
        /*002c*/ 	.byte	0x04, 0x05
        /*002e*/ 	.short	(.L_330 - .L_329)
.L_329:
        /*0030*/ 	.word	0x00000080
        /*0034*/ 	.word	0x00000001
        /*0038*/ 	.word	0x00000001


	//----- nvinfo : EIATTR_CBANK_PARAM_SIZE
	.align		4
.L_330:
        /*003c*/ 	.byte	0x03, 0x19
        /*003e*/ 	.short	0x0418


	//----- nvinfo : EIATTR_PARAM_CBANK
	.align		4
        /*0040*/ 	.byte	0x04, 0x0a
        /*0042*/ 	.short	(.L_332 - .L_331)
	.align		4
.L_331:
        /*0044*/ 	.word	index@(.nv.constant0._ZN7cutlass13device_kernelIN5flash19enable_sm80_to_sm89INS1_16FlashAttnFwdSm80INS1_25CollectiveMainloopFwdSm80ILi4ELi1ELb0EN4cute5tupleIJNS5_1CILi128EEENS7_ILi64EEES8_EEELi128ENS_6half_tEfNS_4arch4Sm80ELb1ELb0ELb1ELb1ELb0ELb1ELb1ELb0EEENS1_21CollectiveEpilogueFwdINS6_IJS8_S8_S9_EEENS6_IJNS7_ILi1EEESH_SH_EEESB_SD_Li128ELb1ELb1ELb0ELb0EEENS1_19SingleTileSchedulerILb1ELb0ELb1ELi128EEEEEEEEEvNT_6ParamsE)
        /*0048*/ 	.short	0x0210
        /*004a*/ 	.short	0x0418


	//----- nvinfo : EIATTR_SW_WAR
	.align		4
.L_332:
        /*004c*/ 	.byte	0x04, 0x36
        /*004e*/ 	.short	(.L_334 - .L_333)
.L_333:
        /*0050*/ 	.word	0x00000008
.L_334:


//--------------------- .nv.callgraph             --------------------------
	.section	.nv.callgraph,"",@"SHT_CUDA_CALLGRAPH"
	.align	4
	.sectionentsize	8
	.align		4
        /*0000*/ 	.word	0x00000000
	.align		4
        /*0004*/ 	.word	0xffffffff
	.align		4
        /*0008*/ 	.word	0x00000000
	.align		4
        /*000c*/ 	.word	0xfffffffe
	.align		4
        /*0010*/ 	.word	0x00000000
	.align		4
        /*0014*/ 	.word	0xfffffffd
	.align		4
        /*0018*/ 	.word	0x00000000
	.align		4
        /*001c*/ 	.word	0xfffffffc


//--------------------- .nv.constant4             --------------------------
	.section	.nv.constant4,"a",@progbits
	.align	8
	.align		8
.nv.constant4:
        /*0000*/ 	.dword	_ZN74_INTERNAL_d3484f62_38_flash_fwd_hdim128_fp16_softcap_sm80_cu_61719c98_31364cuda3std3__45__cpo5beginE
	.align		8
        /*0008*/ 	.dword	_ZN74_INTERNAL_d3484f62_38_flash_fwd_hdim128_fp16_softcap_sm80_cu_61719c98_31364cuda3std3__45__cpo3endE
	.align		8
        /*0010*/ 	.dword	_ZN74_INTERNAL_d3484f62_38_flash_fwd_hdim128_fp16_softcap_sm80_cu_61719c98_31364cuda3std3__45__cpo6cbeginE
	.align		8
        /*0018*/ 	.dword	_ZN74_INTERNAL_d3484f62_38_flash_fwd_hdim128_fp16_softcap_sm80_cu_61719c98_31364cuda3std3__45__cpo4cendE
	.align		8
        /*0020*/ 	.dword	_ZN74_INTERNAL_d3484f62_38_flash_fwd_hdim128_fp16_softcap_sm80_cu_61719c98_31364cuda3std3__476_GLOBAL__N__d3484f62_38_flash_fwd_hdim128_fp16_softcap_sm80_cu_61719c98_31366ignoreE
	.align		8
        /*0028*/ 	.dword	_ZN74_INTERNAL_d3484f62_38_flash_fwd_hdim128_fp16_softcap_sm80_cu_61719c98_31364cuda3std3__419piecewise_constructE
	.align		8
        /*0030*/ 	.dword	_ZN74_INTERNAL_d3484f62_38_flash_fwd_hdim128_fp16_softcap_sm80_cu_61719c98_31364cuda3std3__48in_placeE
	.align		8
        /*0038*/ 	.dword	_ZN74_INTERNAL_d3484f62_38_flash_fwd_hdim128_fp16_softcap_sm80_cu_61719c98_31364cuda3std6ranges3__45__cpo4swapE
	.align		8
        /*0040*/ 	.dword	_ZN74_INTERNAL_d3484f62_38_flash_fwd_hdim128_fp16_softcap_sm80_cu_61719c98_31364cuda3std6ranges3__45__cpo9iter_moveE
	.align		8
        /*0048*/ 	.dword	_ZN74_INTERNAL_d3484f62_38_flash_fwd_hdim128_fp16_softcap_sm80_cu_61719c98_31364cute7productE
	.align		8
        /*0050*/ 	.dword	_ZN74_INTERNAL_d3484f62_38_flash_fwd_hdim128_fp16_softcap_sm80_cu_61719c98_31364cute1_E


//--------------------- .text._ZN7cutlass13device_kernelIN5flash19enable_sm80_to_sm89INS1_16FlashAttnFwdSm80INS1_25CollectiveMainloopFwdSm80ILi8ELi1ELb1EN4cute5tupleIJNS5_1CILi128EEES8_S8_EEELi128ENS_6half_tEfNS_4arch4Sm80ELb0ELb0ELb1ELb0ELb0ELb0ELb1ELb0EEENS1_21CollectiveEpilogueFwdIS9_NS6_IJNS7_ILi1EEESF_SF_EEESA_SC_Li256ELb0ELb1ELb0ELb0EEENS1_19SingleTileSchedulerILb0ELb0ELb1ELi128EEEEEEEEEvNT_6ParamsE --------------------------
	.section	.text._ZN7cutlass13device_kernelIN5flash19enable_sm80_to_sm89INS1_16FlashAttnFwdSm80INS1_25CollectiveMainloopFwdSm80ILi8ELi1ELb1EN4cute5tupleIJNS5_1CILi128EEES8_S8_EEELi128ENS_6half_tEfNS_4arch4Sm80ELb0ELb0ELb1ELb0ELb0ELb0ELb1ELb0EEENS1_21CollectiveEpilogueFwdIS9_NS6_IJNS7_ILi1EEESF_SF_EEESA_SC_Li256ELb0ELb1ELb0ELb0EEENS1_19SingleTileSchedulerILb0ELb0ELb1ELi128EEEEEEEEEvNT_6ParamsE,"ax",@progbits
	.align	128
.text._ZN7cutlass13device_kernelIN5flash19enable_sm80_to_sm89INS1_16FlashAttnFwdSm80INS1_25CollectiveMainloopFwdSm80ILi8ELi1ELb1EN4cute5tupleIJNS5_1CILi128EEES8_S8_EEELi128ENS_6half_tEfNS_4arch4Sm80ELb0ELb0ELb1ELb0ELb0ELb0ELb1ELb0EEENS1_21CollectiveEpilogueFwdIS9_NS6_IJNS7_ILi1EEESF_SF_EEESA_SC_Li256ELb0ELb1ELb0ELb0EEENS1_19SingleTileSchedulerILb0ELb0ELb1ELi128EEEEEEEEEvNT_6ParamsE:
        .type           _ZN7cutlass13device_kernelIN5flash19enable_sm80_to_sm89INS1_16FlashAttnFwdSm80INS1_25CollectiveMainloopFwdSm80ILi8ELi1ELb1EN4cute5tupleIJNS5_1CILi128EEES8_S8_EEELi128ENS_6half_tEfNS_4arch4Sm80ELb0ELb0ELb1ELb0ELb0ELb0ELb1ELb0EEENS1_21CollectiveEpilogueFwdIS9_NS6_IJNS7_ILi1EEESF_SF_EEESA_SC_Li256ELb0ELb1ELb0ELb0EEENS1_19SingleTileSchedulerILb0ELb0ELb1ELi128EEEEEEEEEvNT_6ParamsE,@function
        .size           _ZN7cutlass13device_kernelIN5flash19enable_sm80_to_sm89INS1_16FlashAttnFwdSm80INS1_25CollectiveMainloopFwdSm80ILi8ELi1ELb1EN4cute5tupleIJNS5_1CILi128EEES8_S8_EEELi128ENS_6half_tEfNS_4arch4Sm80ELb0ELb0ELb1ELb0ELb0ELb0ELb1ELb0EEENS1_21CollectiveEpilogueFwdIS9_NS6_IJNS7_ILi1EEESF_SF_EEESA_SC_Li256ELb0ELb1ELb0ELb0EEENS1_19SingleTileSchedulerILb0ELb0ELb1ELi128EEEEEEEEEvNT_6ParamsE,(.L_x_18 - _ZN7cutlass13device_kernelIN5flash19enable_sm80_to_sm89INS1_16FlashAttnFwdSm80INS1_25CollectiveMainloopFwdSm80ILi8ELi1ELb1EN4cute5tupleIJNS5_1CILi128EEES8_S8_EEELi128ENS_6half_tEfNS_4arch4Sm80ELb0ELb0ELb1ELb0ELb0ELb0ELb1ELb0EEENS1_21CollectiveEpilogueFwdIS9_NS6_IJNS7_ILi1EEESF_SF_EEESA_SC_Li256ELb0ELb1ELb0ELb0EEENS1_19SingleTileSchedulerILb0ELb0ELb1ELi128EEEEEEEEEvNT_6ParamsE)
        .other          _ZN7cutlass13device_kernelIN5flash19enable_sm80_to_sm89INS1_16FlashAttnFwdSm80INS1_25CollectiveMainloopFwdSm80ILi8ELi1ELb1EN4cute5tupleIJNS5_1CILi128EEES8_S8_EEELi128ENS_6half_tEfNS_4arch4Sm80ELb0ELb0ELb1ELb0ELb0ELb0ELb1ELb0EEENS1_21CollectiveEpilogueFwdIS9_NS6_IJNS7_ILi1EEESF_SF_EEESA_SC_Li256ELb0ELb1ELb0ELb0EEENS1_19SingleTileSchedulerILb0ELb0ELb1ELi128EEEEEEEEEvNT_6ParamsE,@"STO_CUDA_ENTRY STV_DEFAULT"
_ZN7cutlass13device_kernelIN5flash19enable_sm80_to_sm89INS1_16FlashAttnFwdSm80INS1_25CollectiveMainloopFwdSm80ILi8ELi1ELb1EN4cute5tupleIJNS5_1CILi128EEES8_S8_EEELi128ENS_6half_tEfNS_4arch4Sm80ELb0ELb0ELb1ELb0ELb0ELb0ELb1ELb0EEENS1_21CollectiveEpilogueFwdIS9_NS6_IJNS7_ILi1EEESF_SF_EEESA_SC_Li256ELb0ELb1ELb0ELb0EEENS1_19SingleTileSchedulerILb0ELb0ELb1ELi128EEEEEEEEEvNT_6ParamsE:
[----:B------:R-:W-:Y:S01]  /*0000*/  LDC R1, c[0x0][0x28] ;  /* 0x00000a00ff017b82 */ /* 0x000fe20000000800 */
[----:B------:R-:W-:Y:S05]  /*0010*/  EXIT ;  /* 0x000000000000794d */ /* 0x000fea0003800000 */
.L_x_0:
[----:B------:R-:W-:-:S00]  /*0020*/  BRA `(.L_x_0) ;  /* 0xfffffffc00fc7947 */ /* 0x000fc0000383ffff */
[----:B------:R-:W-:-:S00]  /*0030*/  NOP ;  /* 0x0000000000007918 */ /* 0x000fc00000000000 */
        /* <DEDUP_REMOVED lines=12> */
.L_x_18:


//--------------------- .text._ZN7cutlass13device_kernelIN5flash19enable_sm80_to_sm89INS1_16FlashAttnFwdSm80INS1_25CollectiveMainloopFwdSm80ILi8ELi1ELb1EN4cute5tupleIJNS5_1CILi128EEES8_S8_EEELi128ENS_6half_tEfNS_4arch4Sm80ELb0ELb0ELb1ELb1ELb0ELb0ELb1ELb0EEENS1_21CollectiveEpilogueFwdIS9_NS6_IJNS7_ILi1EEESF_SF_EEESA_SC_Li256ELb1ELb1ELb0ELb0EEENS1_19SingleTileSchedulerILb1ELb0ELb1ELi128EEEEEEEEEvNT_6ParamsE --------------------------
	.section	.text._ZN7cutlass13device_kernelIN5flash19enable_sm80_to_sm89INS1_16FlashAttnFwdSm80INS1_25CollectiveMainloopFwdSm80ILi8ELi1ELb1EN4cute5tupleIJNS5_1CILi128EEES8_S8_EEELi128ENS_6half_tEfNS_4arch4Sm80ELb0ELb0ELb1ELb1ELb0ELb0ELb1ELb0EEENS1_21CollectiveEpilogueFwdIS9_NS6_IJNS7_ILi1EEESF_SF_EEESA_SC_Li256ELb1ELb1ELb0ELb0EEENS1_19SingleTileSchedulerILb1ELb0ELb1ELi128EEEEEEEEEvNT_6ParamsE,"ax",@progbits
	.align	128
.text._ZN7cutlass13device_kernelIN5flash19enable_sm80_to_sm89INS1_16FlashAttnFwdSm80INS1_25CollectiveMainloopFwdSm80ILi8ELi1ELb1EN4cute5tupleIJNS5_1CILi128EEES8_S8_EEELi128ENS_6half_tEfNS_4arch4Sm80ELb0ELb0ELb1ELb1ELb0ELb0ELb1ELb0EEENS1_21CollectiveEpilogueFwdIS9_NS6_IJNS7_ILi1EEESF_SF_EEESA_SC_Li256ELb1ELb1ELb0ELb0EEENS1_19SingleTileSchedulerILb1ELb0ELb1ELi128EEEEEEEEEvNT_6ParamsE:
        .type           _ZN7cutlass13device_kernelIN5flash19enable_sm80_to_sm89INS1_16FlashAttnFwdSm80INS1_25CollectiveMainloopFwdSm80ILi8ELi1ELb1EN4cute5tupleIJNS5_1CILi128EEES8_S8_EEELi128ENS_6half_tEfNS_4arch4Sm80ELb0ELb0ELb1ELb1ELb0ELb0ELb1ELb0EEENS1_21CollectiveEpilogueFwdIS9_NS6_IJNS7_ILi1EEESF_SF_EEESA_SC_Li256ELb1ELb1ELb0ELb0EEENS1_19SingleTileSchedulerILb1ELb0ELb1ELi128EEEEEEEEEvNT_6ParamsE,@function
        .size           _ZN7cutlass13device_kernelIN5flash19enable_sm80_to_sm89INS1_16FlashAttnFwdSm80INS1_25CollectiveMainloopFwdSm80ILi8ELi1ELb1EN4cute5tupleIJNS5_1CILi128EEES8_S8_EEELi128ENS_6half_tEfNS_4arch4Sm80ELb0ELb0ELb1ELb1ELb0ELb0ELb1ELb0EEENS1_21CollectiveEpilogueFwdIS9_NS6_IJNS7_ILi1EEESF_SF_EEESA_SC_Li256ELb1ELb1ELb0ELb0EEENS1_19SingleTileSchedulerILb1ELb0ELb1ELi128EEEEEEEEEvNT_6ParamsE,(.L_x_19 - _ZN7cutlass13device_kernelIN5flash19enable_sm80_to_sm89INS1_16FlashAttnFwdSm80INS1_25CollectiveMainloopFwdSm80ILi8ELi1ELb1EN4cute5tupleIJNS5_1CILi128EEES8_S8_EEELi128ENS_6half_tEfNS_4arch4Sm80ELb0ELb0ELb1ELb1ELb0ELb0ELb1ELb0EEENS1_21CollectiveEpilogueFwdIS9_NS6_IJNS7_ILi1EEESF_SF_EEESA_SC_Li256ELb1ELb1ELb0ELb0EEENS1_19SingleTileSchedulerILb1ELb0ELb1ELi128EEEEEEEEEvNT_6ParamsE)
        .other          _ZN7cutlass13device_kernelIN5flash19enable_sm80_to_sm89INS1_16FlashAttnFwdSm80INS1_25CollectiveMainloopFwdSm80ILi8ELi1ELb1EN4cute5tupleIJNS5_1CILi128EEES8_S8_EEELi128ENS_6half_tEfNS_4arch4Sm80ELb0ELb0ELb1ELb1ELb0ELb0ELb1ELb0EEENS1_21CollectiveEpilogueFwdIS9_NS6_IJNS7_ILi1EEESF_SF_EEESA_SC_Li256ELb1ELb1ELb0ELb0EEENS1_19SingleTileSchedulerILb1ELb0ELb1ELi128EEEEEEEEEvNT_6ParamsE,@"STO_CUDA_ENTRY STV_DEFAULT"
_ZN7cutlass13device_kernelIN5flash19enable_sm80_to_sm89INS1_16FlashAttnFwdSm80INS1_25CollectiveMainloopFwdSm80ILi8ELi1ELb1EN4cute5tupleIJNS5_1CILi128EEES8_S8_EEELi128ENS_6half_tEfNS_4arch4Sm80ELb0ELb0ELb1ELb1ELb0ELb0ELb1ELb0EEENS1_21CollectiveEpilogueFwdIS9_NS6_IJNS7_ILi1EEESF_SF_EEESA_SC_Li256ELb1ELb1ELb0ELb0EEENS1_19SingleTileSchedulerILb1ELb0ELb1ELi128EEEEEEEEEvNT_6ParamsE:
[----:B------:R-:W-:Y:S01]  /*0000*/  LDC R1, c[0x0][0x28] ;  /* 0x00000a00ff017b82 */ /* 0x000fe20000000800 */
[----:B------:R-:W-:Y:S05]  /*0010*/  EXIT ;  /* 0x000000000000794d */ /* 0x000fea0003800000 */
.L_x_1:
        /* <DEDUP_REMOVED lines=14> */
.L_x_19:


//--------------------- .text._ZN7cutlass13device_kernelIN5flash19enable_sm80_to_sm89INS1_16FlashAttnFwdSm80INS1_25CollectiveMainloopFwdSm80ILi8ELi1ELb1EN4cute5tupleIJNS5_1CILi128EEES8_S8_EEELi128ENS_6half_tEfNS_4arch4Sm80ELb0ELb0ELb1ELb1ELb0ELb1ELb1ELb0EEENS1_21CollectiveEpilogueFwdIS9_NS6_IJNS7_ILi1EEESF_SF_EEESA_SC_Li256ELb1ELb1ELb0ELb0EEENS1_19SingleTileSchedulerILb1ELb0ELb1ELi128EEEEEEEEEvNT_6ParamsE --------------------------
	.section	.text._ZN7cutlass13device_kernelIN5flash19enable_sm80_to_sm89INS1_16FlashAttnFwdSm80INS1_25CollectiveMainloopFwdSm80ILi8ELi1ELb1EN4cute5tupleIJNS5_1CILi128EEES8_S8_EEELi128ENS_6half_tEfNS_4arch4Sm80ELb0ELb0ELb1ELb1ELb0ELb1ELb1ELb0EEENS1_21CollectiveEpilogueFwdIS9_NS6_IJNS7_ILi1EEESF_SF_EEESA_SC_Li256ELb1ELb1ELb0ELb0EEENS1_19SingleTileSchedulerILb1ELb0ELb1ELi128EEEEEEEEEvNT_6ParamsE,"ax",@progbits
	.align	128
.text._ZN7cutlass13device_kernelIN5flash19enable_sm80_to_sm89INS1_16FlashAttnFwdSm80INS1_25CollectiveMainloopFwdSm80ILi8ELi1ELb1EN4cute5tupleIJNS5_1CILi128EEES8_S8_EEELi128ENS_6half_tEfNS_4arch4Sm80ELb0ELb0ELb1ELb1ELb0ELb1ELb1ELb0EEENS1_21CollectiveEpilogueFwdIS9_NS6_IJNS7_ILi1EEESF_SF_EEESA_SC_Li256ELb1ELb1ELb0ELb0EEENS1_19SingleTileSchedulerILb1ELb0ELb1ELi128EEEEEEEEEvNT_6ParamsE:
        .type           _ZN7cutlass13device_kernelIN5flash19enable_sm80_to_sm89INS1_16FlashAttnFwdSm80INS1_25CollectiveMainloopFwdSm80ILi8ELi1ELb1EN4cute5tupleIJNS5_1CILi128EEES8_S8_EEELi128ENS_6half_tEfNS_4arch4Sm80ELb0ELb0ELb1ELb1ELb0ELb1ELb1ELb0EEENS1_21CollectiveEpilogueFwdIS9_NS6_IJNS7_ILi1EEESF_SF_EEESA_SC_Li256ELb1ELb1ELb0ELb0EEENS1_19SingleTileSchedulerILb1ELb0ELb1ELi128EEEEEEEEEvNT_6ParamsE,@function
        .size           _ZN7cutlass13device_kernelIN5flash19enable_sm80_to_sm89INS1_16FlashAttnFwdSm80INS1_25CollectiveMainloopFwdSm80ILi8ELi1ELb1EN4cute5tupleIJNS5_1CILi128EEES8_S8_EEELi128ENS_6half_tEfNS_4arch4Sm80ELb0ELb0ELb1ELb1ELb0ELb1ELb1ELb0EEENS1_21CollectiveEpilogueFwdIS9_NS6_IJNS7_ILi1EEESF_SF_EEESA_SC_Li256ELb1ELb1ELb0ELb0EEENS1_19SingleTileSchedulerILb1ELb0ELb1ELi128EEEEEEEEEvNT_6ParamsE,(.L_x_20 - _ZN7cutlass13device_kernelIN5flash19enable_sm80_to_sm89INS1_16FlashAttnFwdSm80INS1_25CollectiveMainloopFwdSm80ILi8ELi1ELb1EN4cute5tupleIJNS5_1CILi128EEES8_S8_EEELi128ENS_6half_tEfNS_4arch4Sm80ELb0ELb0ELb1ELb1ELb0ELb1ELb1ELb0EEENS1_21CollectiveEpilogueFwdIS9_NS6_IJNS7_ILi1EEESF_SF_EEESA_SC_Li256ELb1ELb1ELb0ELb0EEENS1_19SingleTileSchedulerILb1ELb0ELb1ELi128EEEEEEEEEvNT_6ParamsE)
        .other          _ZN7cutlass13device_kernelIN5flash19enable_sm80_to_sm89INS1_16FlashAttnFwdSm80INS1_25CollectiveMainloopFwdSm80ILi8ELi1ELb1EN4cute5tupleIJNS5_1CILi128EEES8_S8_EEELi128ENS_6half_tEfNS_4arch4Sm80ELb0ELb0ELb1ELb1ELb0ELb1ELb1ELb0EEENS1_21CollectiveEpilogueFwdIS9_NS6_IJNS7_ILi1EEESF_SF_EEESA_SC_Li256ELb1ELb1ELb0ELb0EEENS1_19SingleTileSchedulerILb1ELb0ELb1ELi128EEEEEEEEEvNT_6ParamsE,@"STO_CUDA_ENTRY STV_DEFAULT"
_ZN7cutlass13device_kernelIN5flash19enable_sm80_to_sm89INS1_16FlashAttnFwdSm80INS1_25CollectiveMainloopFwdSm80ILi8ELi1ELb1EN4cute5tupleIJNS5_1CILi128EEES8_S8_EEELi128ENS_6half_tEfNS_4arch4Sm80ELb0ELb0ELb1ELb1ELb0ELb1ELb1ELb0EEENS1_21CollectiveEpilogueFwdIS9_NS6_IJNS7_ILi1EEESF_SF_EEESA_SC_Li256ELb1ELb1ELb0ELb0EEENS1_19SingleTileSchedulerILb1ELb0ELb1ELi128EEEEEEEEEvNT_6ParamsE:
[----:B------:R-:W-:Y:S01]  /*0000*/  LDC R1, c[0x0][0x28] ;  /* 0x00000a00ff017b82 */ /* 0x000fe20000000800 */
[----:B------:R-:W-:Y:S05]  /*0010*/  EXIT ;  /* 0x000000000000794d */ /* 0x000fea0003800000 */
.L_x_2:
        /* <DEDUP_REMOVED lines=14> */
.L_x_20:


//--------------------- .text._ZN7cutlass13device_kernelIN5flash19enable_sm80_to_sm89INS1_16FlashAttnFwdSm80INS1_25CollectiveMainloopFwdSm80ILi8ELi1ELb1EN4cute5tupleIJNS5_1CILi128EEENS7_ILi96EEES8_EEELi128ENS_6half_tEfNS_4arch4Sm80ELb0ELb1ELb1ELb0ELb0ELb0ELb1ELb0EEENS1_21CollectiveEpilogueFwdINS6_IJS8_S8_S9_EEENS6_IJNS7_ILi1EEESH_SH_EEESB_SD_Li256ELb0ELb1ELb0ELb0EEENS1_19SingleTileSchedulerILb0ELb0ELb1ELi128EEEEEEEEEvNT_6ParamsE --------------------------
	.section	.text._ZN7cutlass13device_kernelIN5flash19enable_sm80_to_sm89INS1_16FlashAttnFwdSm80INS1_25CollectiveMainloopFwdSm80ILi8ELi1ELb1EN4cute5tupleIJNS5_1CILi128EEENS7_ILi96EEES8_EEELi128ENS_6half_tEfNS_4arch4Sm80ELb0ELb1ELb1ELb0ELb0ELb0ELb1ELb0EEENS1_21CollectiveEpilogueFwdINS6_IJS8_S8_S9_EEENS6_IJNS7_ILi1EEESH_SH_EEESB_SD_Li256ELb0ELb1ELb0ELb0EEENS1_19SingleTileSchedulerILb0ELb0ELb1ELi128EEEEEEEEEvNT_6ParamsE,"ax",@progbits
	.align	128
.text._ZN7cutlass13device_kernelIN5flash19enable_sm80_to_sm89INS1_16FlashAttnFwdSm80INS1_25CollectiveMainloopFwdSm80ILi8ELi1ELb1EN4cute5tupleIJNS5_1CILi128EEENS7_ILi96EEES8_EEELi128ENS_6half_tEfNS_4arch4Sm80ELb0ELb1ELb1ELb0ELb0ELb0ELb1ELb0EEENS1_21CollectiveEpilogueFwdINS6_IJS8_S8_S9_EEENS6_IJNS7_ILi1EEESH_SH_EEESB_SD_Li256ELb0ELb1ELb0ELb0EEENS1_19SingleTileSchedulerILb0ELb0ELb1ELi128EEEEEEEEEvNT_6ParamsE:
        .type           _ZN7cutlass13device_kernelIN5flash19enable_sm80_to_sm89INS1_16FlashAttnFwdSm80INS1_25CollectiveMainloopFwdSm80ILi8ELi1ELb1EN4cute5tupleIJNS5_1CILi128EEENS7_ILi96EEES8_EEELi128ENS_6half_tEfNS_4arch4Sm80ELb0ELb1ELb1ELb0ELb0ELb0ELb1ELb0EEENS1_21CollectiveEpilogueFwdINS6_IJS8_S8_S9_EEENS6_IJNS7_ILi1EEESH_SH_EEESB_SD_Li256ELb0ELb1ELb0ELb0EEENS1_19SingleTileSchedulerILb0ELb0ELb1ELi128EEEEEEEEEvNT_6ParamsE,@function
        .size           _ZN7cutlass13device_kernelIN5flash19enable_sm80_to_sm89INS1_16FlashAttnFwdSm80INS1_25CollectiveMainloopFwdSm80ILi8ELi1ELb1EN4cute5tupleIJNS5_1CILi128EEENS7_ILi96EEES8_EEELi128ENS_6half_tEfNS_4arch4Sm80ELb0ELb1ELb1ELb0ELb0ELb0ELb1ELb0EEENS1_21CollectiveEpilogueFwdINS6_IJS8_S8_S9_EEENS6_IJNS7_ILi1EEESH_SH_EEESB_SD_Li256ELb0ELb1ELb0ELb0EEENS1_19SingleTileSchedulerILb0ELb0ELb1ELi128EEEEEEEEEvNT_6ParamsE,(.L_x_21 - _ZN7cutlass13device_kernelIN5flash19enable_sm80_to_sm89INS1_16FlashAttnFwdSm80INS1_25CollectiveMainloopFwdSm80ILi8ELi1ELb1EN4cute5tupleIJNS5_1CILi128EEENS7_ILi96EEES8_EEELi128ENS_6half_tEfNS_4arch4Sm80ELb0ELb1ELb1ELb0ELb0ELb0ELb1ELb0EEENS1_21CollectiveEpilogueFwdINS6_IJS8_S8_S9_EEENS6_IJNS7_ILi1EEESH_SH_EEESB_SD_Li256ELb0ELb1ELb0ELb0EEENS1_19SingleTileSchedulerILb0ELb0ELb1ELi128EEEEEEEEEvNT_6ParamsE)
        .other          _ZN7cutlass13device_kernelIN5flash19enable_sm80_to_sm89INS1_16FlashAttnFwdSm80INS1_25CollectiveMainloopFwdSm80ILi8ELi1ELb1EN4cute5tupleIJNS5_1CILi128EEENS7_ILi96EEES8_EEELi128ENS_6half_tEfNS_4arch4Sm80ELb0ELb1ELb1ELb0ELb0ELb0ELb1ELb0EEENS1_21CollectiveEpilogueFwdINS6_IJS8_S8_S9_EEENS6_IJNS7_ILi1EEESH_SH_EEESB_SD_Li256ELb0ELb1ELb0ELb0EEENS1_19SingleTileSchedulerILb0ELb0ELb1ELi128EEEEEEEEEvNT_6ParamsE,@"STO_CUDA_ENTRY STV_DEFAULT"
_ZN7cutlass13device_kernelIN5flash19enable_sm80_to_sm89INS1_16FlashAttnFwdSm80INS1_25CollectiveMainloopFwdSm80ILi8ELi1ELb1EN4cute5tupleIJNS5_1CILi128EEENS7_ILi96EEES8_EEELi128ENS_6half_tEfNS_4arch4Sm80ELb0ELb1ELb1ELb0ELb0ELb0ELb1ELb0EEENS1_21CollectiveEpilogueFwdINS6_IJS8_S8_S9_EEENS6_IJNS7_ILi1EEESH_SH_EEESB_SD_Li256ELb0ELb1ELb0ELb0EEENS1_19SingleTileSchedulerILb0ELb0ELb1ELi128EEEEEEEEEvNT_6ParamsE:
[----:B------:R-:W-:Y:S01]  /*0000*/  LDC R1, c[0x0][0x28] ;  /* 0x00000a00ff017b82 */ /* 0x000fe20000000800 */
[----:B------:R-:W-:Y:S05]  /*0010*/  EXIT ;  /* 0x000000000000794d */ /* 0x000fea0003800000 */
.L_x_3:
        /* <DEDUP_REMOVED lines=14> */
.L_x_21:


//--------------------- .text._ZN7cutlass13device_kernelIN5flash19enable_sm80_to_sm89INS1_16FlashAttnFwdSm80INS1_25CollectiveMainloopFwdSm80ILi8ELi1ELb1EN4cute5tupleIJNS5_1CILi128EEENS7_ILi96EEES8_EEELi128ENS_6half_tEfNS_4arch4Sm80ELb0ELb1ELb1ELb1ELb0ELb0ELb1ELb0EEENS1_21CollectiveEpilogueFwdINS6_IJS8_S8_S9_EEENS6_IJNS7_ILi1EEESH_SH_EEESB_SD_Li256ELb1ELb1ELb0ELb0EEENS1_19SingleTileSchedulerILb1ELb0ELb1ELi128EEEEEEEEEvNT_6ParamsE --------------------------
	.section	.text._ZN7cutlass13device_kernelIN5flash19enable_sm80_to_sm89INS1_16FlashAttnFwdSm80INS1_25CollectiveMainloopFwdSm80ILi8ELi1ELb1EN4cute5tupleIJNS5_1CILi128EEENS7_ILi96EEES8_EEELi128ENS_6half_tEfNS_4arch4Sm80ELb0ELb1ELb1ELb1ELb0ELb0ELb1ELb0EEENS1_21CollectiveEpilogueFwdINS6_IJS8_S8_S9_EEENS6_IJNS7_ILi1EEESH_SH_EEESB_SD_Li256ELb1ELb1ELb0ELb0EEENS1_19SingleTileSchedulerILb1ELb0ELb1ELi128EEEEEEEEEvNT_6ParamsE,"ax",@progbits
	.align	128
.text._ZN7cutlass13device_kernelIN5flash19enable_sm80_to_sm89INS1_16FlashAttnFwdSm80INS1_25CollectiveMainloopFwdSm80ILi8ELi1ELb1EN4cute5tupleIJNS5_1CILi128EEENS7_ILi96EEES8_EEELi128ENS_6half_tEfNS_4arch4Sm80ELb0ELb1ELb1ELb1ELb0ELb0ELb1ELb0EEENS1_21CollectiveEpilogueFwdINS6_IJS8_S8_S9_EEENS6_IJNS7_ILi1EEESH_SH_EEESB_SD_Li256ELb1ELb1ELb0ELb0EEENS1_19SingleTileSchedulerILb1ELb0ELb1ELi128EEEEEEEEEvNT_6ParamsE:
        .type           _ZN7cutlass13device_kernelIN5flash19enable_sm80_to_sm89INS1_16FlashAttnFwdSm80INS1_25CollectiveMainloopFwdSm80ILi8ELi1ELb1EN4cute5tupleIJNS5_1CILi128EEENS7_ILi96EEES8_EEELi128ENS_6half_tEfNS_4arch4Sm80ELb0ELb1ELb1ELb1ELb0ELb0ELb1ELb0EEENS1_21CollectiveEpilogueFwdINS6_IJS8_S8_S9_EEENS6_IJNS7_ILi1EEESH_SH_EEESB_SD_Li256ELb1ELb1ELb0ELb0EEENS1_19SingleTileSchedulerILb1ELb0ELb1ELi128EEEEEEEEEvNT_6ParamsE,@function
        .size           _ZN7cutlass13device_kernelIN5flash19enable_sm80_to_sm89INS1_16FlashAttnFwdSm80INS1_25CollectiveMainloopFwdSm80ILi8ELi1ELb1EN4cute5tupleIJNS5_1CILi128EEENS7_ILi96EEES8_EEELi128ENS_6half_tEfNS_4arch4Sm80ELb0ELb1ELb1ELb1ELb0ELb0ELb1ELb0EEENS1_21CollectiveEpilogueFwdINS6_IJS8_S8_S9_EEENS6_IJNS7_ILi1EEESH_SH_EEESB_SD_Li256ELb1ELb1ELb0ELb0EEENS1_19SingleTileSchedulerILb1ELb0ELb1ELi128EEEEEEEEEvNT_6ParamsE,(.L_x_22 - _ZN7cutlass13device_kernelIN5flash19enable_sm80_to_sm89INS1_16FlashAttnFwdSm80INS1_25CollectiveMainloopFwdSm80ILi8ELi1ELb1EN4cute5tupleIJNS5_1CILi128EEENS7_ILi96EEES8_EEELi128ENS_6half_tEfNS_4arch4Sm80ELb0ELb1ELb1ELb1ELb0ELb0ELb1ELb0EEENS1_21CollectiveEpilogueFwdINS6_IJS8_S8_S9_EEENS6_IJNS7_ILi1EEESH_SH_EEESB_SD_Li256ELb1ELb1ELb0ELb0EEENS1_19SingleTileSchedulerILb1ELb0ELb1ELi128EEEEEEEEEvNT_6ParamsE)
        .other          _ZN7cutlass13device_kernelIN5flash19enable_sm80_to_sm89INS1_16FlashAttnFwdSm80INS1_25CollectiveMainloopFwdSm80ILi8ELi1ELb1EN4cute5tupleIJNS5_1CILi128EEENS7_ILi96EEES8_EEELi128ENS_6half_tEfNS_4arch4Sm80ELb0ELb1ELb1ELb1ELb0ELb0ELb1ELb0EEENS1_21CollectiveEpilogueFwdINS6_IJS8_S8_S9_EEENS6_IJNS7_ILi1EEESH_SH_EEESB_SD_Li256ELb1ELb1ELb0ELb0EEENS1_19SingleTileSchedulerILb1ELb0ELb1ELi128EEEEEEEEEvNT_6ParamsE,@"STO_CUDA_ENTRY STV_DEFAULT"
_ZN7cutlass13device_kernelIN5flash19enable_sm80_to_sm89INS1_16FlashAttnFwdSm80INS1_25CollectiveMainloopFwdSm80ILi8ELi1ELb1EN4cute5tupleIJNS5_1CILi128EEENS7_ILi96EEES8_EEELi128ENS_6half_tEfNS_4arch4Sm80ELb0ELb1ELb1ELb1ELb0ELb0ELb1ELb0EEENS1_21CollectiveEpilogueFwdINS6_IJS8_S8_S9_EEENS6_IJNS7_ILi1EEESH_SH_EEESB_SD_Li256ELb1ELb1ELb0ELb0EEENS1_19SingleTileSchedulerILb1ELb0ELb1ELi128EEEEEEEEEvNT_6ParamsE:
[----:B------:R-:W-:Y:S01]  /*0000*/  LDC R1, c[0x0][0x28] ;  /* 0x00000a00ff017b82 */ /* 0x000fe20000000800 */
[----:B------:R-:W-:Y:S05]  /*0010*/  EXIT ;  /* 0x000000000000794d */ /* 0x000fea0003800000 */
.L_x_4:
        /* <DEDUP_REMOVED lines=14> */
.L_x_22:


//--------------------- .text._ZN7cutlass13device_kernelIN5flash19enable_sm80_to_sm89INS1_16FlashAttnFwdSm80INS1_25CollectiveMainloopFwdSm80ILi8ELi1ELb1EN4cute5tupleIJNS5_1CILi128EEENS7_ILi96EEES8_EEELi128ENS_6half_tEfNS_4arch4Sm80ELb0ELb1ELb1ELb1ELb0ELb1ELb1ELb0EEENS1_21CollectiveEpilogueFwdINS6_IJS8_S8_S9_EEENS6_IJNS7_ILi1EEESH_SH_EEESB_SD_Li256ELb1ELb1ELb0ELb0EEENS1_19SingleTileSchedulerILb1ELb0ELb1ELi128EEEEEEEEEvNT_6ParamsE --------------------------
	.section	.text._ZN7cutlass13device_kernelIN5flash19enable_sm80_to_sm89INS1_16FlashAttnFwdSm80INS1_25CollectiveMainloopFwdSm80ILi8ELi1ELb1EN4cute5tupleIJNS5_1CILi128EEENS7_ILi96EEES8_EEELi128ENS_6half_tEfNS_4arch4Sm80ELb0ELb1ELb1ELb1ELb0ELb1ELb1ELb0EEENS1_21CollectiveEpilogueFwdINS6_IJS8_S8_S9_EEENS6_IJNS7_ILi1EEESH_SH_EEESB_SD_Li256ELb1ELb1ELb0ELb0EEENS1_19SingleTileSchedulerILb1ELb0ELb1ELi128EEEEEEEEEvNT_6ParamsE,"ax",@progbits
	.align	128
.text._ZN7cutlass13device_kernelIN5flash19enable_sm80_to_sm89INS1_16FlashAttnFwdSm80INS1_25CollectiveMainloopFwdSm80ILi8ELi1ELb1EN4cute5tupleIJNS5_1CILi128EEENS7_ILi96EEES8_EEELi128ENS_6half_tEfNS_4arch4Sm80ELb0ELb1ELb1ELb1ELb0ELb1ELb1ELb0EEENS1_21CollectiveEpilogueFwdINS6_IJS8_S8_S9_EEENS6_IJNS7_ILi1EEESH_SH_EEESB_SD_Li256ELb1ELb1ELb0ELb0EEENS1_19SingleTileSchedulerILb1ELb0ELb1ELi128EEEEEEEEEvNT_6ParamsE:
        .type           _ZN7cutlass13device_kernelIN5flash19enable_sm80_to_sm89INS1_16FlashAttnFwdSm80INS1_25CollectiveMainloopFwdSm80ILi8ELi1ELb1EN4cute5tupleIJNS5_1CILi128EEENS7_ILi96EEES8_EEELi128ENS_6half_tEfNS_4arch4Sm80ELb0ELb1ELb1ELb1ELb0ELb1ELb1ELb0EEENS1_21CollectiveEpilogueFwdINS6_IJS8_S8_S9_EEENS6_IJNS7_ILi1EEESH_SH_EEESB_SD_Li256ELb1ELb1ELb0ELb0EEENS1_19SingleTileSchedulerILb1ELb0ELb1ELi128EEEEEEEEEvNT_6ParamsE,@function
        .size           _ZN7cutlass13device_kernelIN5flash19enable_sm80_to_sm89INS1_16FlashAttnFwdSm80INS1_25CollectiveMainloopFwdSm80ILi8ELi1ELb1EN4cute5tupleIJNS5_1CILi128EEENS7_ILi96EEES8_EEELi128ENS_6half_tEfNS_4arch4Sm80ELb0ELb1ELb1ELb1ELb0ELb1ELb1ELb0EEENS1_21CollectiveEpilogueFwdINS6_IJS8_S8_S9_EEENS6_IJNS7_ILi1EEESH_SH_EEESB_SD_Li256ELb1ELb1ELb0ELb0EEENS1_19SingleTileSchedulerILb1ELb0ELb1ELi128EEEEEEEEEvNT_6ParamsE,(.L_x_23 - _ZN7cutlass13device_kernelIN5flash19enable_sm80_to_sm89INS1_16FlashAttnFwdSm80INS1_25CollectiveMainloopFwdSm80ILi8ELi1ELb1EN4cute5tupleIJNS5_1CILi128EEENS7_ILi96EEES8_EEELi128ENS_6half_tEfNS_4arch4Sm80ELb0ELb1ELb1ELb1ELb0ELb1ELb1ELb0EEENS1_21CollectiveEpilogueFwdINS6_IJS8_S8_S9_EEENS6_IJNS7_ILi1EEESH_SH_EEESB_SD_Li256ELb1ELb1ELb0ELb0EEENS1_19SingleTileSchedulerILb1ELb0ELb1ELi128EEEEEEEEEvNT_6ParamsE)
        .other          _ZN7cutlass13device_kernelIN5flash19enable_sm80_to_sm89INS1_16FlashAttnFwdSm80INS1_25CollectiveMainloopFwdSm80ILi8ELi1ELb1EN4cute5tupleIJNS5_1CILi128EEENS7_ILi96EEES8_EEELi128ENS_6half_tEfNS_4arch4Sm80ELb0ELb1ELb1ELb1ELb0ELb1ELb1ELb0EEENS1_21CollectiveEpilogueFwdINS6_IJS8_S8_S9_EEENS6_IJNS7_ILi1EEESH_SH_EEESB_SD_Li256ELb1ELb1ELb0ELb0EEENS1_19SingleTileSchedulerILb1ELb0ELb1ELi128EEEEEEEEEvNT_6ParamsE,@"STO_CUDA_ENTRY STV_DEFAULT"
_ZN7cutlass13device_kernelIN5flash19enable_sm80_to_sm89INS1_16FlashAttnFwdSm80INS1_25CollectiveMainloopFwdSm80ILi8ELi1ELb1EN4cute5tupleIJNS5_1CILi128EEENS7_ILi96EEES8_EEELi128ENS_6half_tEfNS_4arch4Sm80ELb0ELb1ELb1ELb1ELb0ELb1ELb1ELb0EEENS1_21CollectiveEpilogueFwdINS6_IJS8_S8_S9_EEENS6_IJNS7_ILi1EEESH_SH_EEESB_SD_Li256ELb1ELb1ELb0ELb0EEENS1_19SingleTileSchedulerILb1ELb0ELb1ELi128EEEEEEEEEvNT_6ParamsE:
[----:B------:R-:W-:Y:S01]  /*0000*/  LDC R1, c[0x0][0x28] ;  /* 0x00000a00ff017b82 */ /* 0x000fe20000000800 */
[----:B------:R-:W-:Y:S05]  /*0010*/  EXIT ;  /* 0x000000000000794d */ /* 0x000fea0003800000 */
.L_x_5:
        /* <DEDUP_REMOVED lines=14> */
.L_x_23:


//--------------------- .text._ZN7cutlass13device_kernelIN5flash19enable_sm80_to_sm89INS1_16FlashAttnFwdSm80INS1_25CollectiveMainloopFwdSm80ILi8ELi1ELb1EN4cute5tupleIJNS5_1CILi128EEES8_S8_EEELi128ENS_6half_tEfNS_4arch4Sm80ELb1ELb0ELb1ELb0ELb0ELb0ELb1ELb0EEENS1_21CollectiveEpilogueFwdIS9_NS6_IJNS7_ILi1EEESF_SF_EEESA_SC_Li256ELb0ELb1ELb0ELb0EEENS1_30DynamicPersistentTileSchedulerILi256ELi256ELb0ELb1ELb0EEEEEEEEEvNT_6ParamsE --------------------------
	.section	.text._ZN7cutlass13device_kernelIN5flash19enable_sm80_to_sm89INS1_16FlashAttnFwdSm80INS1_25CollectiveMainloopFwdSm80ILi8ELi1ELb1EN4cute5tupleIJNS5_1CILi128EEES8_S8_EEELi128ENS_6half_tEfNS_4arch4Sm80ELb1ELb0ELb1ELb0ELb0ELb0ELb1ELb0EEENS1_21CollectiveEpilogueFwdIS9_NS6_IJNS7_ILi1EEESF_SF_EEESA_SC_Li256ELb0ELb1ELb0ELb0EEENS1_30DynamicPersistentTileSchedulerILi256ELi256ELb0ELb1ELb0EEEEEEEEEvNT_6ParamsE,"ax",@progbits
	.align	128
.text._ZN7cutlass13device_kernelIN5flash19enable_sm80_to_sm89INS1_16FlashAttnFwdSm80INS1_25CollectiveMainloopFwdSm80ILi8ELi1ELb1EN4cute5tupleIJNS5_1CILi128EEES8_S8_EEELi128ENS_6half_tEfNS_4arch4Sm80ELb1ELb0ELb1ELb0ELb0ELb0ELb1ELb0EEENS1_21CollectiveEpilogueFwdIS9_NS6_IJNS7_ILi1EEESF_SF_EEESA_SC_Li256ELb0ELb1ELb0ELb0EEENS1_30DynamicPersistentTileSchedulerILi256ELi256ELb0ELb1ELb0EEEEEEEEEvNT_6ParamsE:
        .type           _ZN7cutlass13device_kernelIN5flash19enable_sm80_to_sm89INS1_16FlashAttnFwdSm80INS1_25CollectiveMainloopFwdSm80ILi8ELi1ELb1EN4cute5tupleIJNS5_1CILi128EEES8_S8_EEELi128ENS_6half_tEfNS_4arch4Sm80ELb1ELb0ELb1ELb0ELb0ELb0ELb1ELb0EEENS1_21CollectiveEpilogueFwdIS9_NS6_IJNS7_ILi1EEESF_SF_EEESA_SC_Li256ELb0ELb1ELb0ELb0EEENS1_30DynamicPersistentTileSchedulerILi256ELi256ELb0ELb1ELb0EEEEEEEEEvNT_6ParamsE,@function
        .size           _ZN7cutlass13device_kernelIN5flash19enable_sm80_to_sm89INS1_16FlashAttnFwdSm80INS1_25CollectiveMainloopFwdSm80ILi8ELi1ELb1EN4cute5tupleIJNS5_1CILi128EEES8_S8_EEELi128ENS_6half_tEfNS_4arch4Sm80ELb1ELb0ELb1ELb0ELb0ELb0ELb1ELb0EEENS1_21CollectiveEpilogueFwdIS9_NS6_IJNS7_ILi1EEESF_SF_EEESA_SC_Li256ELb0ELb1ELb0ELb0EEENS1_30DynamicPersistentTileSchedulerILi256ELi256ELb0ELb1ELb0EEEEEEEEEvNT_6ParamsE,(.L_x_24 - _ZN7cutlass13device_kernelIN5flash19enable_sm80_to_sm89INS1_16FlashAttnFwdSm80INS1_25CollectiveMainloopFwdSm80ILi8ELi1ELb1EN4cute5tupleIJNS5_1CILi128EEES8_S8_EEELi128ENS_6half_tEfNS_4arch4Sm80ELb1ELb0ELb1ELb0ELb0ELb0ELb1ELb0EEENS1_21CollectiveEpilogueFwdIS9_NS6_IJNS7_ILi1EEESF_SF_EEESA_SC_Li256ELb0ELb1ELb0ELb0EEENS1_30DynamicPersistentTileSchedulerILi256ELi256ELb0ELb1ELb0EEEEEEEEEvNT_6ParamsE)
        .other          _ZN7cutlass13device_kernelIN5flash19enable_sm80_to_sm89INS1_16FlashAttnFwdSm80INS1_25CollectiveMainloopFwdSm80ILi8ELi1ELb1EN4cute5tupleIJNS5_1CILi128EEES8_S8_EEELi128ENS_6half_tEfNS_4arch4Sm80ELb1ELb0ELb1ELb0ELb0ELb0ELb1ELb0EEENS1_21CollectiveEpilogueFwdIS9_NS6_IJNS7_ILi1EEESF_SF_EEESA_SC_Li256ELb0ELb1ELb0ELb0EEENS1_30DynamicPersistentTileSchedulerILi256ELi256ELb0ELb1ELb0EEEEEEEEEvNT_6ParamsE,@"STO_CUDA_ENTRY STV_DEFAULT"
_ZN7cutlass13device_kernelIN5flash19enable_sm80_to_sm89INS1_16FlashAttnFwdSm80INS1_25CollectiveMainloopFwdSm80ILi8ELi1ELb1EN4cute5tupleIJNS5_1CILi128EEES8_S8_EEELi128ENS_6half_tEfNS_4arch4Sm80ELb1ELb0ELb1ELb0ELb0ELb0ELb1ELb0EEENS1_21CollectiveEpilogueFwdIS9_NS6_IJNS7_ILi1EEESF_SF_EEESA_SC_Li256ELb0ELb1ELb0ELb0EEENS1_30DynamicPersistentTileSchedulerILi256ELi256ELb0ELb1ELb0EEEEEEEEEvNT_6ParamsE:
[----:B------:R-:W-:Y:S01]  /*0000*/  LDC R1, c[0x0][0x28] ;  /* 0x00000a00ff017b82 */ /* 0x000fe20000000800 */
[----:B------:R-:W-:Y:S05]  /*0010*/  EXIT ;  /* 0x000000000000794d */ /* 0x000fea0003800000 */
.L_x_6:
        /* <DEDUP_REMOVED lines=14> */
.L_x_24:


//--------------------- .text._ZN7cutlass13device_kernelIN5flash19enable_sm80_to_sm89INS1_16FlashAttnFwdSm80INS1_25CollectiveMainloopFwdSm80ILi8ELi1ELb1EN4cute5tupleIJNS5_1CILi128EEES8_S8_EEELi128ENS_6half_tEfNS_4arch4Sm80ELb1ELb0ELb1ELb1ELb0ELb0ELb1ELb0EEENS1_21CollectiveEpilogueFwdIS9_NS6_IJNS7_ILi1EEESF_SF_EEESA_SC_Li256ELb1ELb1ELb0ELb0EEENS1_19SingleTileSchedulerILb1ELb0ELb1ELi128EEEEEEEEEvNT_6ParamsE --------------------------
	.section	.text._ZN7cutlass13device_kernelIN5flash19enable_sm80_to_sm89INS1_16FlashAttnFwdSm80INS1_25CollectiveMainloopFwdSm80ILi8ELi1ELb1EN4cute5tupleIJNS5_1CILi128EEES8_S8_EEELi128ENS_6half_tEfNS_4arch4Sm80ELb1ELb0ELb1ELb1ELb0ELb0ELb1ELb0EEENS1_21CollectiveEpilogueFwdIS9_NS6_IJNS7_ILi1EEESF_SF_EEESA_SC_Li256ELb1ELb1ELb0ELb0EEENS1_19SingleTileSchedulerILb1ELb0ELb1ELi128EEEEEEEEEvNT_6ParamsE,"ax",@progbits
	.align	128
.text._ZN7cutlass13device_kernelIN5flash19enable_sm80_to_sm89INS1_16FlashAttnFwdSm80INS1_25CollectiveMainloopFwdSm80ILi8ELi1ELb1EN4cute5tupleIJNS5_1CILi128EEES8_S8_EEELi128ENS_6half_tEfNS_4arch4Sm80ELb1ELb0ELb1ELb1ELb0ELb0ELb1ELb0EEENS1_21CollectiveEpilogueFwdIS9_NS6_IJNS7_ILi1EEESF_SF_EEESA_SC_Li256ELb1ELb1ELb0ELb0EEENS1_19SingleTileSchedulerILb1ELb0ELb1ELi128EEEEEEEEEvNT_6ParamsE:
        .type           _ZN7cutlass13device_kernelIN5flash19enable_sm80_to_sm89INS1_16FlashAttnFwdSm80INS1_25CollectiveMainloopFwdSm80ILi8ELi1ELb1EN4cute5tupleIJNS5_1CILi128EEES8_S8_EEELi128ENS_6half_tEfNS_4arch4Sm80ELb1ELb0ELb1ELb1ELb0ELb0ELb1ELb0EEENS1_21CollectiveEpilogueFwdIS9_NS6_IJNS7_ILi1EEESF_SF_EEESA_SC_Li256ELb1ELb1ELb0ELb0EEENS1_19SingleTileSchedulerILb1ELb0ELb1ELi128EEEEEEEEEvNT_6ParamsE,@function
        .size           _ZN7cutlass13device_kernelIN5flash19enable_sm80_to_sm89INS1_16FlashAttnFwdSm80INS1_25CollectiveMainloopFwdSm80ILi8ELi1ELb1EN4cute5tupleIJNS5_1CILi128EEES8_S8_EEELi128ENS_6half_tEfNS_4arch4Sm80ELb1ELb0ELb1ELb1ELb0ELb0ELb1ELb0EEENS1_21CollectiveEpilogueFwdIS9_NS6_IJNS7_ILi1EEESF_SF_EEESA_SC_Li256ELb1ELb1ELb0ELb0EEENS1_19SingleTileSchedulerILb1ELb0ELb1ELi128EEEEEEEEEvNT_6ParamsE,(.L_x_25 - _ZN7cutlass13device_kernelIN5flash19enable_sm80_to_sm89INS1_16FlashAttnFwdSm80INS1_25CollectiveMainloopFwdSm80ILi8ELi1ELb1EN4cute5tupleIJNS5_1CILi128EEES8_S8_EEELi128ENS_6half_tEfNS_4arch4Sm80ELb1ELb0ELb1ELb1ELb0ELb0ELb1ELb0EEENS1_21CollectiveEpilogueFwdIS9_NS6_IJNS7_ILi1EEESF_SF_EEESA_SC_Li256ELb1ELb1ELb0ELb0EEENS1_19SingleTileSchedulerILb1ELb0ELb1ELi128EEEEEEEEEvNT_6ParamsE)
        .other          _ZN7cutlass13device_kernelIN5flash19enable_sm80_to_sm89INS1_16FlashAttnFwdSm80INS1_25CollectiveMainloopFwdSm80ILi8ELi1ELb1EN4cute5tupleIJNS5_1CILi128EEES8_S8_EEELi128ENS_6half_tEfNS_4arch4Sm80ELb1ELb0ELb1ELb1ELb0ELb0ELb1ELb0EEENS1_21CollectiveEpilogueFwdIS9_NS6_IJNS7_ILi1EEESF_SF_EEESA_SC_Li256ELb1ELb1ELb0ELb0EEENS1_19SingleTileSchedulerILb1ELb0ELb1ELi128EEEEEEEEEvNT_6ParamsE,@"STO_CUDA_ENTRY STV_DEFAULT"
_ZN7cutlass13device_kernelIN5flash19enable_sm80_to_sm89INS1_16FlashAttnFwdSm80INS1_25CollectiveMainloopFwdSm80ILi8ELi1ELb1EN4cute5tupleIJNS5_1CILi128EEES8_S8_EEELi128ENS_6half_tEfNS_4arch4Sm80ELb1ELb0ELb1ELb1ELb0ELb0ELb1ELb0EEENS1_21CollectiveEpilogueFwdIS9_NS6_IJNS7_ILi1EEESF_SF_EEESA_SC_Li256ELb1ELb1ELb0ELb0EEENS1_19SingleTileSchedulerILb1ELb0ELb1ELi128EEEEEEEEEvNT_6ParamsE:
[----:B------:R-:W-:Y:S01]  /*0000*/  LDC R1, c[0x0][0x28] ;  /* 0x00000a00ff017b82 */ /* 0x000fe20000000800 */
[----:B------:R-:W-:Y:S05]  /*0010*/  EXIT ;  /* 0x000000000000794d */ /* 0x000fea0003800000 */
.L_x_7:
        /* <DEDUP_REMOVED lines=14> */
.L_x_25:


//--------------------- .text._ZN7cutlass13device_kernelIN5flash19enable_sm80_to_sm89INS1_16FlashAttnFwdSm80INS1_25CollectiveMainloopFwdSm80ILi8ELi1ELb1EN4cute5tupleIJNS5_1CILi128EEES8_S8_EEELi128ENS_6half_tEfNS_4arch4Sm80ELb1ELb0ELb1ELb1ELb0ELb1ELb1ELb0EEENS1_21CollectiveEpilogueFwdIS9_NS6_IJNS7_ILi1EEESF_SF_EEESA_SC_Li256ELb1ELb1ELb0ELb0EEENS1_19SingleTileSchedulerILb1ELb0ELb1ELi128EEEEEEEEEvNT_6ParamsE --------------------------
	.section	.text._ZN7cutlass13device_kernelIN5flash19enable_sm80_to_sm89INS1_16FlashAttnFwdSm80INS1_25CollectiveMainloopFwdSm80ILi8ELi1ELb1EN4cute5tupleIJNS5_1CILi128EEES8_S8_EEELi128ENS_6half_tEfNS_4arch4Sm80ELb1ELb0ELb1ELb1ELb0ELb1ELb1ELb0EEENS1_21CollectiveEpilogueFwdIS9_NS6_IJNS7_ILi1EEESF_SF_EEESA_SC_Li256ELb1ELb1ELb0ELb0EEENS1_19SingleTileSchedulerILb1ELb0ELb1ELi128EEEEEEEEEvNT_6ParamsE,"ax",@progbits
	.align	128
.text._ZN7cutlass13device_kernelIN5flash19enable_sm80_to_sm89INS1_16FlashAttnFwdSm80INS1_25CollectiveMainloopFwdSm80ILi8ELi1ELb1EN4cute5tupleIJNS5_1CILi128EEES8_S8_EEELi128ENS_6half_tEfNS_4arch4Sm80ELb1ELb0ELb1ELb1ELb0ELb1ELb1ELb0EEENS1_21CollectiveEpilogueFwdIS9_NS6_IJNS7_ILi1EEESF_SF_EEESA_SC_Li256ELb1ELb1ELb0ELb0EEENS1_19SingleTileSchedulerILb1ELb0ELb1ELi128EEEEEEEEEvNT_6ParamsE:
        .type           _ZN7cutlass13device_kernelIN5flash19enable_sm80_to_sm89INS1_16FlashAttnFwdSm80INS1_25CollectiveMainloopFwdSm80ILi8ELi1ELb1EN4cute5tupleIJNS5_1CILi128EEES8_S8_EEELi128ENS_6half_tEfNS_4arch4Sm80ELb1ELb0ELb1ELb1ELb0ELb1ELb1ELb0EEENS1_21CollectiveEpilogueFwdIS9_NS6_IJNS7_ILi1EEESF_SF_EEESA_SC_Li256ELb1ELb1ELb0ELb0EEENS1_19SingleTileSchedulerILb1ELb0ELb1ELi128EEEEEEEEEvNT_6ParamsE,@function
        .size           _ZN7cutlass13device_kernelIN5flash19enable_sm80_to_sm89INS1_16FlashAttnFwdSm80INS1_25CollectiveMainloopFwdSm80ILi8ELi1ELb1EN4cute5tupleIJNS5_1CILi128EEES8_S8_EEELi128ENS_6half_tEfNS_4arch4Sm80ELb1ELb0ELb1ELb1ELb0ELb1ELb1ELb0EEENS1_21CollectiveEpilogueFwdIS9_NS6_IJNS7_ILi1EEESF_SF_EEESA_SC_Li256ELb1ELb1ELb0ELb0EEENS1_19SingleTileSchedulerILb1ELb0ELb1ELi128EEEEEEEEEvNT_6ParamsE,(.L_x_26 - _ZN7cutlass13device_kernelIN5flash19enable_sm80_to_sm89INS1_16FlashAttnFwdSm80INS1_25CollectiveMainloopFwdSm80ILi8ELi1ELb1EN4cute5tupleIJNS5_1CILi128EEES8_S8_EEELi128ENS_6half_tEfNS_4arch4Sm80ELb1ELb0ELb1ELb1ELb0ELb1ELb1ELb0EEENS1_21CollectiveEpilogueFwdIS9_NS6_IJNS7_ILi1EEESF_SF_EEESA_SC_Li256ELb1ELb1ELb0ELb0EEENS1_19SingleTileSchedulerILb1ELb0ELb1ELi128EEEEEEEEEvNT_6ParamsE)
        .other          _ZN7cutlass13device_kernelIN5flash19enable_sm80_to_sm89INS1_16FlashAttnFwdSm80INS1_25CollectiveMainloopFwdSm80ILi8ELi1ELb1EN4cute5tupleIJNS5_1CILi128EEES8_S8_EEELi128ENS_6half_tEfNS_4arch4Sm80ELb1ELb0ELb1ELb1ELb0ELb1ELb1ELb0EEENS1_21CollectiveEpilogueFwdIS9_NS6_IJNS7_ILi1EEESF_SF_EEESA_SC_Li256ELb1ELb1ELb0ELb0EEENS1_19SingleTileSchedulerILb1ELb0ELb1ELi128EEEEEEEEEvNT_6ParamsE,@"STO_CUDA_ENTRY STV_DEFAULT"
_ZN7cutlass13device_kernelIN5flash19enable_sm80_to_sm89INS1_16FlashAttnFwdSm80INS1_25CollectiveMainloopFwdSm80ILi8ELi1ELb1EN4cute5tupleIJNS5_1CILi128EEES8_S8_EEELi128ENS_6half_tEfNS_4arch4Sm80ELb1ELb0ELb1ELb1ELb0ELb1ELb1ELb0EEENS1_21CollectiveEpilogueFwdIS9_NS6_IJNS7_ILi1EEESF_SF_EEESA_SC_Li256ELb1ELb1ELb0ELb0EEENS1_19SingleTileSchedulerILb1ELb0ELb1ELi128EEEEEEEEEvNT_6ParamsE:
[----:B------:R-:W-:Y:S01]  /*0000*/  LDC R1, c[0x0][0x28] ;  /* 0x00000a00ff017b82 */ /* 0x000fe20000000800 */
[----:B------:R-:W-:Y:S05]  /*0010*/  EXIT ;  /* 0x000000000000794d */ /* 0x000fea0003800000 */
.L_x_8:
        /* <DEDUP_REMOVED lines=14> */
.L_x_26:


//--------------------- .text._ZN7cutlass13device_kernelIN5flash19enable_sm80_to_sm89INS1_16FlashAttnFwdSm80INS1_25CollectiveMainloopFwdSm80ILi4ELi1ELb0EN4cute5tupleIJNS5_1CILi128EEENS7_ILi64EEES8_EEELi128ENS_6half_tEfNS_4arch4Sm80ELb0ELb0ELb1ELb0ELb0ELb0ELb1ELb0EEENS1_21CollectiveEpilogueFwdINS6_IJS8_S8_S9_EEENS6_IJNS7_ILi1EEESH_SH_EEESB_SD_Li128ELb0ELb1ELb0ELb0EEENS1_19SingleTileSchedulerILb0ELb0ELb1ELi128EEEEEEEEEvNT_6ParamsE --------------------------
	.section	.text._ZN7cutlass13device_kernelIN5flash19enable_sm80_to_sm89INS1_16FlashAttnFwdSm80INS1_25CollectiveMainloopFwdSm80ILi4ELi1ELb0EN4cute5tupleIJNS5_1CILi128EEENS7_ILi64EEES8_EEELi128ENS_6half_tEfNS_4arch4Sm80ELb0ELb0ELb1ELb0ELb0ELb0ELb1ELb0EEENS1_21CollectiveEpilogueFwdINS6_IJS8_S8_S9_EEENS6_IJNS7_ILi1EEESH_SH_EEESB_SD_Li128ELb0ELb1ELb0ELb0EEENS1_19SingleTileSchedulerILb0ELb0ELb1ELi128EEEEEEEEEvNT_6ParamsE,"ax",@progbits
	.align	128
.text._ZN7cutlass13device_kernelIN5flash19enable_sm80_to_sm89INS1_16FlashAttnFwdSm80INS1_25CollectiveMainloopFwdSm80ILi4ELi1ELb0EN4cute5tupleIJNS5_1CILi128EEENS7_ILi64EEES8_EEELi128ENS_6half_tEfNS_4arch4Sm80ELb0ELb0ELb1ELb0ELb0ELb0ELb1ELb0EEENS1_21CollectiveEpilogueFwdINS6_IJS8_S8_S9_EEENS6_IJNS7_ILi1EEESH_SH_EEESB_SD_Li128ELb0ELb1ELb0ELb0EEENS1_19SingleTileSchedulerILb0ELb0ELb1ELi128EEEEEEEEEvNT_6ParamsE:
        .type           _ZN7cutlass13device_kernelIN5flash19enable_sm80_to_sm89INS1_16FlashAttnFwdSm80INS1_25CollectiveMainloopFwdSm80ILi4ELi1ELb0EN4cute5tupleIJNS5_1CILi128EEENS7_ILi64EEES8_EEELi128ENS_6half_tEfNS_4arch4Sm80ELb0ELb0ELb1ELb0ELb0ELb0ELb1ELb0EEENS1_21CollectiveEpilogueFwdINS6_IJS8_S8_S9_EEENS6_IJNS7_ILi1EEESH_SH_EEESB_SD_Li128ELb0ELb1ELb0ELb0EEENS1_19SingleTileSchedulerILb0ELb0ELb1ELi128EEEEEEEEEvNT_6ParamsE,@function
        .size           _ZN7cutlass13device_kernelIN5flash19enable_sm80_to_sm89INS1_16FlashAttnFwdSm80INS1_25CollectiveMainloopFwdSm80ILi4ELi1ELb0EN4cute5tupleIJNS5_1CILi128EEENS7_ILi64EEES8_EEELi128ENS_6half_tEfNS_4arch4Sm80ELb0ELb0ELb1ELb0ELb0ELb0ELb1ELb0EEENS1_21CollectiveEpilogueFwdINS6_IJS8_S8_S9_EEENS6_IJNS7_ILi1EEESH_SH_EEESB_SD_Li128ELb0ELb1ELb0ELb0EEENS1_19SingleTileSchedulerILb0ELb0ELb1ELi128EEEEEEEEEvNT_6ParamsE,(.L_x_27 - _ZN7cutlass13device_kernelIN5flash19enable_sm80_to_sm89INS1_16FlashAttnFwdSm80INS1_25CollectiveMainloopFwdSm80ILi4ELi1ELb0EN4cute5tupleIJNS5_1CILi128EEENS7_ILi64EEES8_EEELi128ENS_6half_tEfNS_4arch4Sm80ELb0ELb0ELb1ELb0ELb0ELb0ELb1ELb0EEENS1_21CollectiveEpilogueFwdINS6_IJS8_S8_S9_EEENS6_IJNS7_ILi1EEESH_SH_EEESB_SD_Li128ELb0ELb1ELb0ELb0EEENS1_19SingleTileSchedulerILb0ELb0ELb1ELi128EEEEEEEEEvNT_6ParamsE)
        .other          _ZN7cutlass13device_kernelIN5flash19enable_sm80_to_sm89INS1_16FlashAttnFwdSm80INS1_25CollectiveMainloopFwdSm80ILi4ELi1ELb0EN4cute5tupleIJNS5_1CILi128EEENS7_ILi64EEES8_EEELi128ENS_6half_tEfNS_4arch4Sm80ELb0ELb0ELb1ELb0ELb0ELb0ELb1ELb0EEENS1_21CollectiveEpilogueFwdINS6_IJS8_S8_S9_EEENS6_IJNS7_ILi1EEESH_SH_EEESB_SD_Li128ELb0ELb1ELb0ELb0EEENS1_19SingleTileSchedulerILb0ELb0ELb1ELi128EEEEEEEEEvNT_6ParamsE,@"STO_CUDA_ENTRY STV_DEFAULT"
_ZN7cutlass13device_kernelIN5flash19enable_sm80_to_sm89INS1_16FlashAttnFwdSm80INS1_25CollectiveMainloopFwdSm80ILi4ELi1ELb0EN4cute5tupleIJNS5_1CILi128EEENS7_ILi64EEES8_EEELi128ENS_6half_tEfNS_4arch4Sm80ELb0ELb0ELb1ELb0ELb0ELb0ELb1ELb0EEENS1_21CollectiveEpilogueFwdINS6_IJS8_S8_S9_EEENS6_IJNS7_ILi1EEESH_SH_EEESB_SD_Li128ELb0ELb1ELb0ELb0EEENS1_19SingleTileSchedulerILb0ELb0ELb1ELi128EEEEEEEEEvNT_6ParamsE:
[----:B------:R-:W-:Y:S01]  /*0000*/  LDC R1, c[0x0][0x28] ;  /* 0x00000a00ff017b82 */ /* 0x000fe20000000800 */
[----:B------:R-:W-:Y:S05]  /*0010*/  EXIT ;  /* 0x000000000000794d */ /* 0x000fea0003800000 */
.L_x_9:
        /* <DEDUP_REMOVED lines=14> */
.L_x_27:


//--------------------- .text._ZN7cutlass13device_kernelIN5flash19enable_sm80_to_sm89INS1_16FlashAttnFwdSm80INS1_25CollectiveMainloopFwdSm80ILi4ELi1ELb0EN4cute5tupleIJNS5_1CILi128EEENS7_ILi64EEES8_EEELi128ENS_6half_tEfNS_4arch4Sm80ELb0ELb0ELb1ELb1ELb0ELb0ELb1ELb0EEENS1_21CollectiveEpilogueFwdINS6_IJS8_S8_S9_EEENS6_IJNS7_ILi1EEESH_SH_EEESB_SD_Li128ELb1ELb1ELb0ELb0EEENS1_19SingleTileSchedulerILb1ELb0ELb1ELi128EEEEEEEEEvNT_6ParamsE --------------------------
	.section	.text._ZN7cutlass13device_kernelIN5flash19enable_sm80_to_sm89INS1_16FlashAttnFwdSm80INS1_25CollectiveMainloopFwdSm80ILi4ELi1ELb0EN4cute5tupleIJNS5_1CILi128EEENS7_ILi64EEES8_EEELi128ENS_6half_tEfNS_4arch4Sm80ELb0ELb0ELb1ELb1ELb0ELb0ELb1ELb0EEENS1_21CollectiveEpilogueFwdINS6_IJS8_S8_S9_EEENS6_IJNS7_ILi1EEESH_SH_EEESB_SD_Li128ELb1ELb1ELb0ELb0EEENS1_19SingleTileSchedulerILb1ELb0ELb1ELi128EEEEEEEEEvNT_6ParamsE,"ax",@progbits
	.align	128
.text._ZN7cutlass13device_kernelIN5flash19enable_sm80_to_sm89INS1_16FlashAttnFwdSm80INS1_25CollectiveMainloopFwdSm80ILi4ELi1ELb0EN4cute5tupleIJNS5_1CILi128EEENS7_ILi64EEES8_EEELi128ENS_6half_tEfNS_4arch4Sm80ELb0ELb0ELb1ELb1ELb0ELb0ELb1ELb0EEENS1_21CollectiveEpilogueFwdINS6_IJS8_S8_S9_EEENS6_IJNS7_ILi1EEESH_SH_EEESB_SD_Li128ELb1ELb1ELb0ELb0EEENS1_19SingleTileSchedulerILb1ELb0ELb1ELi128EEEEEEEEEvNT_6ParamsE:
        .type           _ZN7cutlass13device_kernelIN5flash19enable_sm80_to_sm89INS1_16FlashAttnFwdSm80INS1_25CollectiveMainloopFwdSm80ILi4ELi1ELb0EN4cute5tupleIJNS5_1CILi128EEENS7_ILi64EEES8_EEELi128ENS_6half_tEfNS_4arch4Sm80ELb0ELb0ELb1ELb1ELb0ELb0ELb1ELb0EEENS1_21CollectiveEpilogueFwdINS6_IJS8_S8_S9_EEENS6_IJNS7_ILi1EEESH_SH_EEESB_SD_Li128ELb1ELb1ELb0ELb0EEENS1_19SingleTileSchedulerILb1ELb0ELb1ELi128EEEEEEEEEvNT_6ParamsE,@function
        .size           _ZN7cutlass13device_kernelIN5flash19enable_sm80_to_sm89INS1_16FlashAttnFwdSm80INS1_25CollectiveMainloopFwdSm80ILi4ELi1ELb0EN4cute5tupleIJNS5_1CILi128EEENS7_ILi64EEES8_EEELi128ENS_6half_tEfNS_4arch4Sm80ELb0ELb0ELb1ELb1ELb0ELb0ELb1ELb0EEENS1_21CollectiveEpilogueFwdINS6_IJS8_S8_S9_EEENS6_IJNS7_ILi1EEESH_SH_EEESB_SD_Li128ELb1ELb1ELb0ELb0EEENS1_19SingleTileSchedulerILb1ELb0ELb1ELi128EEEEEEEEEvNT_6ParamsE,(.L_x_28 - _ZN7cutlass13device_kernelIN5flash19enable_sm80_to_sm89INS1_16FlashAttnFwdSm80INS1_25CollectiveMainloopFwdSm80ILi4ELi1ELb0EN4cute5tupleIJNS5_1CILi128EEENS7_ILi64EEES8_EEELi128ENS_6half_tEfNS_4arch4Sm80ELb0ELb0ELb1ELb1ELb0ELb0ELb1ELb0EEENS1_21CollectiveEpilogueFwdINS6_IJS8_S8_S9_EEENS6_IJNS7_ILi1EEESH_SH_EEESB_SD_Li128ELb1ELb1ELb0ELb0EEENS1_19SingleTileSchedulerILb1ELb0ELb1ELi128EEEEEEEEEvNT_6ParamsE)
        .other          _ZN7cutlass13device_kernelIN5flash19enable_sm80_to_sm89INS1_16FlashAttnFwdSm80INS1_25CollectiveMainloopFwdSm80ILi4ELi1ELb0EN4cute5tupleIJNS5_1CILi128EEENS7_ILi64EEES8_EEELi128ENS_6half_tEfNS_4arch4Sm80ELb0ELb0ELb1ELb1ELb0ELb0ELb1ELb0EEENS1_21CollectiveEpilogueFwdINS6_IJS8_S8_S9_EEENS6_IJNS7_ILi1EEESH_SH_EEESB_SD_Li128ELb1ELb1ELb0ELb0EEENS1_19SingleTileSchedulerILb1ELb0ELb1ELi128EEEEEEEEEvNT_6ParamsE,@"STO_CUDA_ENTRY STV_DEFAULT"
_ZN7cutlass13device_kernelIN5flash19enable_sm80_to_sm89INS1_16FlashAttnFwdSm80INS1_25CollectiveMainloopFwdSm80ILi4ELi1ELb0EN4cute5tupleIJNS5_1CILi128EEENS7_ILi64EEES8_EEELi128ENS_6half_tEfNS_4arch4Sm80ELb0ELb0ELb1ELb1ELb0ELb0ELb1ELb0EEENS1_21CollectiveEpilogueFwdINS6_IJS8_S8_S9_EEENS6_IJNS7_ILi1EEESH_SH_EEESB_SD_Li128ELb1ELb1ELb0ELb0EEENS1_19SingleTileSchedulerILb1ELb0ELb1ELi128EEEEEEEEEvNT_6ParamsE:
[----:B------:R-:W-:Y:S01]  /*0000*/  LDC R1, c[0x0][0x28] ;  /* 0x00000a00ff017b82 */ /* 0x000fe20000000800 */
[----:B------:R-:W-:Y:S05]  /*0010*/  EXIT ;  /* 0x000000000000794d */ /* 0x000fea0003800000 */
.L_x_10:
        /* <DEDUP_REMOVED lines=14> */
.L_x_28:


//--------------------- .text._ZN7cutlass13device_kernelIN5flash19enable_sm80_to_sm89INS1_16FlashAttnFwdSm80INS1_25CollectiveMainloopFwdSm80ILi4ELi1ELb0EN4cute5tupleIJNS5_1CILi128EEENS7_ILi64EEES8_EEELi128ENS_6half_tEfNS_4arch4Sm80ELb0ELb0ELb1ELb1ELb0ELb1ELb1ELb0EEENS1_21CollectiveEpilogueFwdINS6_IJS8_S8_S9_EEENS6_IJNS7_ILi1EEESH_SH_EEESB_SD_Li128ELb1ELb1ELb0ELb0EEENS1_19SingleTileSchedulerILb1ELb0ELb1ELi128EEEEEEEEEvNT_6ParamsE --------------------------
	.section	.text._ZN7cutlass13device_kernelIN5flash19enable_sm80_to_sm89INS1_16FlashAttnFwdSm80INS1_25CollectiveMainloopFwdSm80ILi4ELi1ELb0EN4cute5tupleIJNS5_1CILi128EEENS7_ILi64EEES8_EEELi128ENS_6half_tEfNS_4arch4Sm80ELb0ELb0ELb1ELb1ELb0ELb1ELb1ELb0EEENS1_21CollectiveEpilogueFwdINS6_IJS8_S8_S9_EEENS6_IJNS7_ILi1EEESH_SH_EEESB_SD_Li128ELb1ELb1ELb0ELb0EEENS1_19SingleTileSchedulerILb1ELb0ELb1ELi128EEEEEEEEEvNT_6ParamsE,"ax",@progbits
	.align	128
.text._ZN7cutlass13device_kernelIN5flash19enable_sm80_to_sm89INS1_16FlashAttnFwdSm80INS1_25CollectiveMainloopFwdSm80ILi4ELi1ELb0EN4cute5tupleIJNS5_1CILi128EEENS7_ILi64EEES8_EEELi128ENS_6half_tEfNS_4arch4Sm80ELb0ELb0ELb1ELb1ELb0ELb1ELb1ELb0EEENS1_21CollectiveEpilogueFwdINS6_IJS8_S8_S9_EEENS6_IJNS7_ILi1EEESH_SH_EEESB_SD_Li128ELb1ELb1ELb0ELb0EEENS1_19SingleTileSchedulerILb1ELb0ELb1ELi128EEEEEEEEEvNT_6ParamsE:
        .type           _ZN7cutlass13device_kernelIN5flash19enable_sm80_to_sm89INS1_16FlashAttnFwdSm80INS1_25CollectiveMainloopFwdSm80ILi4ELi1ELb0EN4cute5tupleIJNS5_1CILi128EEENS7_ILi64EEES8_EEELi128ENS_6half_tEfNS_4arch4Sm80ELb0ELb0ELb1ELb1ELb0ELb1ELb1ELb0EEENS1_21CollectiveEpilogueFwdINS6_IJS8_S8_S9_EEENS6_IJNS7_ILi1EEESH_SH_EEESB_SD_Li128ELb1ELb1ELb0ELb0EEENS1_19SingleTileSchedulerILb1ELb0ELb1ELi128EEEEEEEEEvNT_6ParamsE,@function
        .size           _ZN7cutlass13device_kernelIN5flash19enable_sm80_to_sm89INS1_16FlashAttnFwdSm80INS1_25CollectiveMainloopFwdSm80ILi4ELi1ELb0EN4cute5tupleIJNS5_1CILi128EEENS7_ILi64EEES8_EEELi128ENS_6half_tEfNS_4arch4Sm80ELb0ELb0ELb1ELb1ELb0ELb1ELb1ELb0EEENS1_21CollectiveEpilogueFwdINS6_IJS8_S8_S9_EEENS6_IJNS7_ILi1EEESH_SH_EEESB_SD_Li128ELb1ELb1ELb0ELb0EEENS1_19SingleTileSchedulerILb1ELb0ELb1ELi128EEEEEEEEEvNT_6ParamsE,(.L_x_29 - _ZN7cutlass13device_kernelIN5flash19enable_sm80_to_sm89INS1_16FlashAttnFwdSm80INS1_25CollectiveMainloopFwdSm80ILi4ELi1ELb0EN4cute5tupleIJNS5_1CILi128EEENS7_ILi64EEES8_EEELi128ENS_6half_tEfNS_4arch4Sm80ELb0ELb0ELb1ELb1ELb0ELb1ELb1ELb0EEENS1_21CollectiveEpilogueFwdINS6_IJS8_S8_S9_EEENS6_IJNS7_ILi1EEESH_SH_EEESB_SD_Li128ELb1ELb1ELb0ELb0EEENS1_19SingleTileSchedulerILb1ELb0ELb1ELi128EEEEEEEEEvNT_6ParamsE)
        .other          _ZN7cutlass13device_kernelIN5flash19enable_sm80_to_sm89INS1_16FlashAttnFwdSm80INS1_25CollectiveMainloopFwdSm80ILi4ELi1ELb0EN4cute5tupleIJNS5_1CILi128EEENS7_ILi64EEES8_EEELi128ENS_6half_tEfNS_4arch4Sm80ELb0ELb0ELb1ELb1ELb0ELb1ELb1ELb0EEENS1_21CollectiveEpilogueFwdINS6_IJS8_S8_S9_EEENS6_IJNS7_ILi1EEESH_SH_EEESB_SD_Li128ELb1ELb1ELb0ELb0EEENS1_19SingleTileSchedulerILb1ELb0ELb1ELi128EEEEEEEEEvNT_6ParamsE,@"STO_CUDA_ENTRY STV_DEFAULT"
_ZN7cutlass13device_kernelIN5flash19enable_sm80_to_sm89INS1_16FlashAttnFwdSm80INS1_25CollectiveMainloopFwdSm80ILi4ELi1ELb0EN4cute5tupleIJNS5_1CILi128EEENS7_ILi64EEES8_EEELi128ENS_6half_tEfNS_4arch4Sm80ELb0ELb0ELb1ELb1ELb0ELb1ELb1ELb0EEENS1_21CollectiveEpilogueFwdINS6_IJS8_S8_S9_EEENS6_IJNS7_ILi1EEESH_SH_EEESB_SD_Li128ELb1ELb1ELb0ELb0EEENS1_19SingleTileSchedulerILb1ELb0ELb1ELi128EEEEEEEEEvNT_6ParamsE:
[----:B------:R-:W-:Y:S01]  /*0000*/  LDC R1, c[0x0][0x28] ;  /* 0x00000a00ff017b82 */ /* 0x000fe20000000800 */
[----:B------:R-:W-:Y:S05]  /*0010*/  EXIT ;  /* 0x000000000000794d */ /* 0x000fea0003800000 */
.L_x_11:
        /* <DEDUP_REMOVED lines=14> */
.L_x_29:


//--------------------- .text._ZN7cutlass13device_kernelIN5flash19enable_sm80_to_sm89INS1_16FlashAttnFwdSm80INS1_25CollectiveMainloopFwdSm80ILi4ELi1ELb0EN4cute5tupleIJNS5_1CILi128EEENS7_ILi48EEES8_EEELi128ENS_6half_tEfNS_4arch4Sm80ELb0ELb1ELb1ELb0ELb0ELb0ELb1ELb0EEENS1_21CollectiveEpilogueFwdINS6_IJS8_S8_S9_EEENS6_IJNS7_ILi1EEESH_SH_EEESB_SD_Li128ELb0ELb1ELb0ELb0EEENS1_19SingleTileSchedulerILb0ELb0ELb1ELi128EEEEEEEEEvNT_6ParamsE --------------------------
	.section	.text._ZN7cutlass13device_kernelIN5flash19enable_sm80_to_sm89INS1_16FlashAttnFwdSm80INS1_25CollectiveMainloopFwdSm80ILi4ELi1ELb0EN4cute5tupleIJNS5_1CILi128EEENS7_ILi48EEES8_EEELi128ENS_6half_tEfNS_4arch4Sm80ELb0ELb1ELb1ELb0ELb0ELb0ELb1ELb0EEENS1_21CollectiveEpilogueFwdINS6_IJS8_S8_S9_EEENS6_IJNS7_ILi1EEESH_SH_EEESB_SD_Li128ELb0ELb1ELb0ELb0EEENS1_19SingleTileSchedulerILb0ELb0ELb1ELi128EEEEEEEEEvNT_6ParamsE,"ax",@progbits
	.align	128
.text._ZN7cutlass13device_kernelIN5flash19enable_sm80_to_sm89INS1_16FlashAttnFwdSm80INS1_25CollectiveMainloopFwdSm80ILi4ELi1ELb0EN4cute5tupleIJNS5_1CILi128EEENS7_ILi48EEES8_EEELi128ENS_6half_tEfNS_4arch4Sm80ELb0ELb1ELb1ELb0ELb0ELb0ELb1ELb0EEENS1_21CollectiveEpilogueFwdINS6_IJS8_S8_S9_EEENS6_IJNS7_ILi1EEESH_SH_EEESB_SD_Li128ELb0ELb1ELb0ELb0EEENS1_19SingleTileSchedulerILb0ELb0ELb1ELi128EEEEEEEEEvNT_6ParamsE:
        .type           _ZN7cutlass13device_kernelIN5flash19enable_sm80_to_sm89INS1_16FlashAttnFwdSm80INS1_25CollectiveMainloopFwdSm80ILi4ELi1ELb0EN4cute5tupleIJNS5_1CILi128EEENS7_ILi48EEES8_EEELi128ENS_6half_tEfNS_4arch4Sm80ELb0ELb1ELb1ELb0ELb0ELb0ELb1ELb0EEENS1_21CollectiveEpilogueFwdINS6_IJS8_S8_S9_EEENS6_IJNS7_ILi1EEESH_SH_EEESB_SD_Li128ELb0ELb1ELb0ELb0EEENS1_19SingleTileSchedulerILb0ELb0ELb1ELi128EEEEEEEEEvNT_6ParamsE,@function
        .size           _ZN7cutlass13device_kernelIN5flash19enable_sm80_to_sm89INS1_16FlashAttnFwdSm80INS1_25CollectiveMainloopFwdSm80ILi4ELi1ELb0EN4cute5tupleIJNS5_1CILi128EEENS7_ILi48EEES8_EEELi128ENS_6half_tEfNS_4arch4Sm80ELb0ELb1ELb1ELb0ELb0ELb0ELb1ELb0EEENS1_21CollectiveEpilogueFwdINS6_IJS8_S8_S9_EEENS6_IJNS7_ILi1EEESH_SH_EEESB_SD_Li128ELb0ELb1ELb0ELb0EEENS1_19SingleTileSchedulerILb0ELb0ELb1ELi128EEEEEEEEEvNT_6ParamsE,(.L_x_30 - _ZN7cutlass13device_kernelIN5flash19enable_sm80_to_sm89INS1_16FlashAttnFwdSm80INS1_25CollectiveMainloopFwdSm80ILi4ELi1ELb0EN4cute5tupleIJNS5_1CILi128EEENS7_ILi48EEES8_EEELi128ENS_6half_tEfNS_4arch4Sm80ELb0ELb1ELb1ELb0ELb0ELb0ELb1ELb0EEENS1_21CollectiveEpilogueFwdINS6_IJS8_S8_S9_EEENS6_IJNS7_ILi1EEESH_SH_EEESB_SD_Li128ELb0ELb1ELb0ELb0EEENS1_19SingleTileSchedulerILb0ELb0ELb1ELi128EEEEEEEEEvNT_6ParamsE)
        .other          _ZN7cutlass13device_kernelIN5flash19enable_sm80_to_sm89INS1_16FlashAttnFwdSm80INS1_25CollectiveMainloopFwdSm80ILi4ELi1ELb0EN4cute5tupleIJNS5_1CILi128EEENS7_ILi48EEES8_EEELi128ENS_6half_tEfNS_4arch4Sm80ELb0ELb1ELb1ELb0ELb0ELb0ELb1ELb0EEENS1_21CollectiveEpilogueFwdINS6_IJS8_S8_S9_EEENS6_IJNS7_ILi1EEESH_SH_EEESB_SD_Li128ELb0ELb1ELb0ELb0EEENS1_19SingleTileSchedulerILb0ELb0ELb1ELi128EEEEEEEEEvNT_6ParamsE,@"STO_CUDA_ENTRY STV_DEFAULT"
_ZN7cutlass13device_kernelIN5flash19enable_sm80_to_sm89INS1_16FlashAttnFwdSm80INS1_25CollectiveMainloopFwdSm80ILi4ELi1ELb0EN4cute5tupleIJNS5_1CILi128EEENS7_ILi48EEES8_EEELi128ENS_6half_tEfNS_4arch4Sm80ELb0ELb1ELb1ELb0ELb0ELb0ELb1ELb0EEENS1_21CollectiveEpilogueFwdINS6_IJS8_S8_S9_EEENS6_IJNS7_ILi1EEESH_SH_EEESB_SD_Li128ELb0ELb1ELb0ELb0EEENS1_19SingleTileSchedulerILb0ELb0ELb1ELi128EEEEEEEEEvNT_6ParamsE:
[----:B------:R-:W-:Y:S01]  /*0000*/  LDC R1, c[0x0][0x28] ;  /* 0x00000a00ff017b82 */ /* 0x000fe20000000800 */
[----:B------:R-:W-:Y:S05]  /*0010*/  EXIT ;  /* 0x000000000000794d */ /* 0x000fea0003800000 */
.L_x_12:
        /* <DEDUP_REMOVED lines=14> */
.L_x_30:


//--------------------- .text._ZN7cutlass13device_kernelIN5flash19enable_sm80_to_sm89INS1_16FlashAttnFwdSm80INS1_25CollectiveMainloopFwdSm80ILi4ELi1ELb0EN4cute5tupleIJNS5_1CILi128EEENS7_ILi48EEES8_EEELi128ENS_6half_tEfNS_4arch4Sm80ELb0ELb1ELb1ELb1ELb0ELb0ELb1ELb0EEENS1_21CollectiveEpilogueFwdINS6_IJS8_S8_S9_EEENS6_IJNS7_ILi1EEESH_SH_EEESB_SD_Li128ELb1ELb1ELb0ELb0EEENS1_19SingleTileSchedulerILb1ELb0ELb1ELi128EEEEEEEEEvNT_6ParamsE --------------------------
	.section	.text._ZN7cutlass13device_kernelIN5flash19enable_sm80_to_sm89INS1_16FlashAttnFwdSm80INS1_25CollectiveMainloopFwdSm80ILi4ELi1ELb0EN4cute5tupleIJNS5_1CILi128EEENS7_ILi48EEES8_EEELi128ENS_6half_tEfNS_4arch4Sm80ELb0ELb1ELb1ELb1ELb0ELb0ELb1ELb0EEENS1_21CollectiveEpilogueFwdINS6_IJS8_S8_S9_EEENS6_IJNS7_ILi1EEESH_SH_EEESB_SD_Li128ELb1ELb1ELb0ELb0EEENS1_19SingleTileSchedulerILb1ELb0ELb1ELi128EEEEEEEEEvNT_6ParamsE,"ax",@progbits
	.align	128
.text._ZN7cutlass13device_kernelIN5flash19enable_sm80_to_sm89INS1_16FlashAttnFwdSm80INS1_25CollectiveMainloopFwdSm80ILi4ELi1ELb0EN4cute5tupleIJNS5_1CILi128EEENS7_ILi48EEES8_EEELi128ENS_6half_tEfNS_4arch4Sm80ELb0ELb1ELb1ELb1ELb0ELb0ELb1ELb0EEENS1_21CollectiveEpilogueFwdINS6_IJS8_S8_S9_EEENS6_IJNS7_ILi1EEESH_SH_EEESB_SD_Li128ELb1ELb1ELb0ELb0EEENS1_19SingleTileSchedulerILb1ELb0ELb1ELi128EEEEEEEEEvNT_6ParamsE:
        .type           _ZN7cutlass13device_kernelIN5flash19enable_sm80_to_sm89INS1_16FlashAttnFwdSm80INS1_25CollectiveMainloopFwdSm80ILi4ELi1ELb0EN4cute5tupleIJNS5_1CILi128EEENS7_ILi48EEES8_EEELi128ENS_6half_tEfNS_4arch4Sm80ELb0ELb1ELb1ELb1ELb0ELb0ELb1ELb0EEENS1_21CollectiveEpilogueFwdINS6_IJS8_S8_S9_EEENS6_IJNS7_ILi1EEESH_SH_EEESB_SD_Li128ELb1ELb1ELb0ELb0EEENS1_19SingleTileSchedulerILb1ELb0ELb1ELi128EEEEEEEEEvNT_6ParamsE,@function
        .size           _ZN7cutlass13device_kernelIN5flash19enable_sm80_to_sm89INS1_16FlashAttnFwdSm80INS1_25CollectiveMainloopFwdSm80ILi4ELi1ELb0EN4cute5tupleIJNS5_1CILi128EEENS7_ILi48EEES8_EEELi128ENS_6half_tEfNS_4arch4Sm80ELb0ELb1ELb1ELb1ELb0ELb0ELb1ELb0EEENS1_21CollectiveEpilogueFwdINS6_IJS8_S8_S9_EEENS6_IJNS7_ILi1EEESH_SH_EEESB_SD_Li128ELb1ELb1ELb0ELb0EEENS1_19SingleTileSchedulerILb1ELb0ELb1ELi128EEEEEEEEEvNT_6ParamsE,(.L_x_31 - _ZN7cutlass13device_kernelIN5flash19enable_sm80_to_sm89INS1_16FlashAttnFwdSm80INS1_25CollectiveMainloopFwdSm80ILi4ELi1ELb0EN4cute5tupleIJNS5_1CILi128EEENS7_ILi48EEES8_EEELi128ENS_6half_tEfNS_4arch4Sm80ELb0ELb1ELb1ELb1ELb0ELb0ELb1ELb0EEENS1_21CollectiveEpilogueFwdINS6_IJS8_S8_S9_EEENS6_IJNS7_ILi1EEESH_SH_EEESB_SD_Li128ELb1ELb1ELb0ELb0EEENS1_19SingleTileSchedulerILb1ELb0ELb1ELi128EEEEEEEEEvNT_6ParamsE)
        .other          _ZN7cutlass13device_kernelIN5flash19enable_sm80_to_sm89INS1_16FlashAttnFwdSm80INS1_25CollectiveMainloopFwdSm80ILi4ELi1ELb0EN4cute5tupleIJNS5_1CILi128EEENS7_ILi48EEES8_EEELi128ENS_6half_tEfNS_4arch4Sm80ELb0ELb1ELb1ELb1ELb0ELb0ELb1ELb0EEENS1_21CollectiveEpilogueFwdINS6_IJS8_S8_S9_EEENS6_IJNS7_ILi1EEESH_SH_EEESB_SD_Li128ELb1ELb1ELb0ELb0EEENS1_19SingleTileSchedulerILb1ELb0ELb1ELi128EEEEEEEEEvNT_6ParamsE,@"STO_CUDA_ENTRY STV_DEFAULT"
_ZN7cutlass13device_kernelIN5flash19enable_sm80_to_sm89INS1_16FlashAttnFwdSm80INS1_25CollectiveMainloopFwdSm80ILi4ELi1ELb0EN4cute5tupleIJNS5_1CILi128EEENS7_ILi48EEES8_EEELi128ENS_6half_tEfNS_4arch4Sm80ELb0ELb1ELb1ELb1ELb0ELb0ELb1ELb0EEENS1_21CollectiveEpilogueFwdINS6_IJS8_S8_S9_EEENS6_IJNS7_ILi1EEESH_SH_EEESB_SD_Li128ELb1ELb1ELb0ELb0EEENS1_19SingleTileSchedulerILb1ELb0ELb1ELi128EEEEEEEEEvNT_6ParamsE:
[----:B------:R-:W-:Y:S01]  /*0000*/  LDC R1, c[0x0][0x28] ;  /* 0x00000a00ff017b82 */ /* 0x000fe20000000800 */
[----:B------:R-:W-:Y:S05]  /*0010*/  EXIT ;  /* 0x000000000000794d */ /* 0x000fea0003800000 */
.L_x_13:
        /* <DEDUP_REMOVED lines=14> */
.L_x_31:


//--------------------- .text._ZN7cutlass13device_kernelIN5flash19enable_sm80_to_sm89INS1_16FlashAttnFwdSm80INS1_25CollectiveMainloopFwdSm80ILi4ELi1ELb0EN4cute5tupleIJNS5_1CILi128EEENS7_ILi48EEES8_EEELi128ENS_6half_tEfNS_4arch4Sm80ELb0ELb1ELb1ELb1ELb0ELb1ELb1ELb0EEENS1_21CollectiveEpilogueFwdINS6_IJS8_S8_S9_EEENS6_IJNS7_ILi1EEESH_SH_EEESB_SD_Li128ELb1ELb1ELb0ELb0EEENS1_19SingleTileSchedulerILb1ELb0ELb1ELi128EEEEEEEEEvNT_6ParamsE --------------------------
	.section	.text._ZN7cutlass13device_kernelIN5flash19enable_sm80_to_sm89INS1_16FlashAttnFwdSm80INS1_25CollectiveMainloopFwdSm80ILi4ELi1ELb0EN4cute5tupleIJNS5_1CILi128EEENS7_ILi48EEES8_EEELi128ENS_6half_tEfNS_4arch4Sm80ELb0ELb1ELb1ELb1ELb0ELb1ELb1ELb0EEENS1_21CollectiveEpilogueFwdINS6_IJS8_S8_S9_EEENS6_IJNS7_ILi1EEESH_SH_EEESB_SD_Li128ELb1ELb1ELb0ELb0EEENS1_19SingleTileSchedulerILb1ELb0ELb1ELi128EEEEEEEEEvNT_6ParamsE,"ax",@progbits
	.align	128
.text._ZN7cutlass13device_kernelIN5flash19enable_sm80_to_sm89INS1_16FlashAttnFwdSm80INS1_25CollectiveMainloopFwdSm80ILi4ELi1ELb0EN4cute5tupleIJNS5_1CILi128EEENS7_ILi48EEES8_EEELi128ENS_6half_tEfNS_4arch4Sm80ELb0ELb1ELb1ELb1ELb0ELb1ELb1ELb0EEENS1_21CollectiveEpilogueFwdINS6_IJS8_S8_S9_EEENS6_IJNS7_ILi1EEESH_SH_EEESB_SD_Li128ELb1ELb1ELb0ELb0EEENS1_19SingleTileSchedulerILb1ELb0ELb1ELi128EEEEEEEEEvNT_6ParamsE:
        .type           _ZN7cutlass13device_kernelIN5flash19enable_sm80_to_sm89INS1_16FlashAttnFwdSm80INS1_25CollectiveMainloopFwdSm80ILi4ELi1ELb0EN4cute5tupleIJNS5_1CILi128EEENS7_ILi48EEES8_EEELi128ENS_6half_tEfNS_4arch4Sm80ELb0ELb1ELb1ELb1ELb0ELb1ELb1ELb0EEENS1_21CollectiveEpilogueFwdINS6_IJS8_S8_S9_EEENS6_IJNS7_ILi1EEESH_SH_EEESB_SD_Li128ELb1ELb1ELb0ELb0EEENS1_19SingleTileSchedulerILb1ELb0ELb1ELi128EEEEEEEEEvNT_6ParamsE,@function
        .size           _ZN7cutlass13device_kernelIN5flash19enable_sm80_to_sm89INS1_16FlashAttnFwdSm80INS1_25CollectiveMainloopFwdSm80ILi4ELi1ELb0EN4cute5tupleIJNS5_1CILi128EEENS7_ILi48EEES8_EEELi128ENS_6half_tEfNS_4arch4Sm80ELb0ELb1ELb1ELb1ELb0ELb1ELb1ELb0EEENS1_21CollectiveEpilogueFwdINS6_IJS8_S8_S9_EEENS6_IJNS7_ILi1EEESH_SH_EEESB_SD_Li128ELb1ELb1ELb0ELb0EEENS1_19SingleTileSchedulerILb1ELb0ELb1ELi128EEEEEEEEEvNT_6ParamsE,(.L_x_32 - _ZN7cutlass13device_kernelIN5flash19enable_sm80_to_sm89INS1_16FlashAttnFwdSm80INS1_25CollectiveMainloopFwdSm80ILi4ELi1ELb0EN4cute5tupleIJNS5_1CILi128EEENS7_ILi48EEES8_EEELi128ENS_6half_tEfNS_4arch4Sm80ELb0ELb1ELb1ELb1ELb0ELb1ELb1ELb0EEENS1_21CollectiveEpilogueFwdINS6_IJS8_S8_S9_EEENS6_IJNS7_ILi1EEESH_SH_EEESB_SD_Li128ELb1ELb1ELb0ELb0EEENS1_19SingleTileSchedulerILb1ELb0ELb1ELi128EEEEEEEEEvNT_6ParamsE)
        .other          _ZN7cutlass13device_kernelIN5flash19enable_sm80_to_sm89INS1_16FlashAttnFwdSm80INS1_25CollectiveMainloopFwdSm80ILi4ELi1ELb0EN4cute5tupleIJNS5_1CILi128EEENS7_ILi48EEES8_EEELi128ENS_6half_tEfNS_4arch4Sm80ELb0ELb1ELb1ELb1ELb0ELb1ELb1ELb0EEENS1_21CollectiveEpilogueFwdINS6_IJS8_S8_S9_EEENS6_IJNS7_ILi1EEESH_SH_EEESB_SD_Li128ELb1ELb1ELb0ELb0EEENS1_19SingleTileSchedulerILb1ELb0ELb1ELi128EEEEEEEEEvNT_6ParamsE,@"STO_CUDA_ENTRY STV_DEFAULT"
_ZN7cutlass13device_kernelIN5flash19enable_sm80_to_sm89INS1_16FlashAttnFwdSm80INS1_25CollectiveMainloopFwdSm80ILi4ELi1ELb0EN4cute5tupleIJNS5_1CILi128EEENS7_ILi48EEES8_EEELi128ENS_6half_tEfNS_4arch4Sm80ELb0ELb1ELb1ELb1ELb0ELb1ELb1ELb0EEENS1_21CollectiveEpilogueFwdINS6_IJS8_S8_S9_EEENS6_IJNS7_ILi1EEESH_SH_EEESB_SD_Li128ELb1ELb1ELb0ELb0EEENS1_19SingleTileSchedulerILb1ELb0ELb1ELi128EEEEEEEEEvNT_6ParamsE:
[----:B------:R-:W-:Y:S01]  /*0000*/  LDC R1, c[0x0][0x28] ;  /* 0x00000a00ff017b82 */ /* 0x000fe20000000800 */
[----:B------:R-:W-:Y:S05]  /*0010*/  EXIT ;  /* 0x000000000000794d */ /* 0x000fea0003800000 */
.L_x_14:
        /* <DEDUP_REMOVED lines=14> */
.L_x_32:


//--------------------- .text._ZN7cutlass13device_kernelIN5flash19enable_sm80_to_sm89INS1_16FlashAttnFwdSm80INS1_25CollectiveMainloopFwdSm80ILi4ELi1ELb0EN4cute5tupleIJNS5_1CILi128EEENS7_ILi64EEES8_EEELi128ENS_6half_tEfNS_4arch4Sm80ELb1ELb0ELb1ELb0ELb0ELb0ELb1ELb0EEENS1_21CollectiveEpilogueFwdINS6_IJS8_S8_S9_EEENS6_IJNS7_ILi1EEESH_SH_EEESB_SD_Li128ELb0ELb1ELb0ELb0EEENS1_30DynamicPersistentTileSchedulerILi128ELi128ELb0ELb1ELb0EEEEEEEEEvNT_6ParamsE --------------------------
	.section	.text._ZN7cutlass13device_kernelIN5flash19enable_sm80_to_sm89INS1_16FlashAttnFwdSm80INS1_25CollectiveMainloopFwdSm80ILi4ELi1ELb0EN4cute5tupleIJNS5_1CILi128EEENS7_ILi64EEES8_EEELi128ENS_6half_tEfNS_4arch4Sm80ELb1ELb0ELb1ELb0ELb0ELb0ELb1ELb0EEENS1_21CollectiveEpilogueFwdINS6_IJS8_S8_S9_EEENS6_IJNS7_ILi1EEESH_SH_EEESB_SD_Li128ELb0ELb1ELb0ELb0EEENS1_30DynamicPersistentTileSchedulerILi128ELi128ELb0ELb1ELb0EEEEEEEEEvNT_6ParamsE,"ax",@progbits
	.align	128
.text._ZN7cutlass13device_kernelIN5flash19enable_sm80_to_sm89INS1_16FlashAttnFwdSm80INS1_25CollectiveMainloopFwdSm80ILi4ELi1ELb0EN4cute5tupleIJNS5_1CILi128EEENS7_ILi64EEES8_EEELi128ENS_6half_tEfNS_4arch4Sm80ELb1ELb0ELb1ELb0ELb0ELb0ELb1ELb0EEENS1_21CollectiveEpilogueFwdINS6_IJS8_S8_S9_EEENS6_IJNS7_ILi1EEESH_SH_EEESB_SD_Li128ELb0ELb1ELb0ELb0EEENS1_30DynamicPersistentTileSchedulerILi128ELi128ELb0ELb1ELb0EEEEEEEEEvNT_6ParamsE:
        .type           _ZN7cutlass13device_kernelIN5flash19enable_sm80_to_sm89INS1_16FlashAttnFwdSm80INS1_25CollectiveMainloopFwdSm80ILi4ELi1ELb0EN4cute5tupleIJNS5_1CILi128EEENS7_ILi64EEES8_EEELi128ENS_6half_tEfNS_4arch4Sm80ELb1ELb0ELb1ELb0ELb0ELb0ELb1ELb0EEENS1_21CollectiveEpilogueFwdINS6_IJS8_S8_S9_EEENS6_IJNS7_ILi1EEESH_SH_EEESB_SD_Li128ELb0ELb1ELb0ELb0EEENS1_30DynamicPersistentTileSchedulerILi128ELi128ELb0ELb1ELb0EEEEEEEEEvNT_6ParamsE,@function
        .size           _ZN7cutlass13device_kernelIN5flash19enable_sm80_to_sm89INS1_16FlashAttnFwdSm80INS1_25CollectiveMainloopFwdSm80ILi4ELi1ELb0EN4cute5tupleIJNS5_1CILi128EEENS7_ILi64EEES8_EEELi128ENS_6half_tEfNS_4arch4Sm80ELb1ELb0ELb1ELb0ELb0ELb0ELb1ELb0EEENS1_21CollectiveEpilogueFwdINS6_IJS8_S8_S9_EEENS6_IJNS7_ILi1EEESH_SH_EEESB_SD_Li128ELb0ELb1ELb0ELb0EEENS1_30DynamicPersistentTileSchedulerILi128ELi128ELb0ELb1ELb0EEEEEEEEEvNT_6ParamsE,(.L_x_33 - _ZN7cutlass13device_kernelIN5flash19enable_sm80_to_sm89INS1_16FlashAttnFwdSm80INS1_25CollectiveMainloopFwdSm80ILi4ELi1ELb0EN4cute5tupleIJNS5_1CILi128EEENS7_ILi64EEES8_EEELi128ENS_6half_tEfNS_4arch4Sm80ELb1ELb0ELb1ELb0ELb0ELb0ELb1ELb0EEENS1_21CollectiveEpilogueFwdINS6_IJS8_S8_S9_EEENS6_IJNS7_ILi1EEESH_SH_EEESB_SD_Li128ELb0ELb1ELb0ELb0EEENS1_30DynamicPersistentTileSchedulerILi128ELi128ELb0ELb1ELb0EEEEEEEEEvNT_6ParamsE)
        .other          _ZN7cutlass13device_kernelIN5flash19enable_sm80_to_sm89INS1_16FlashAttnFwdSm80INS1_25CollectiveMainloopFwdSm80ILi4ELi1ELb0EN4cute5tupleIJNS5_1CILi128EEENS7_ILi64EEES8_EEELi128ENS_6half_tEfNS_4arch4Sm80ELb1ELb0ELb1ELb0ELb0ELb0ELb1ELb0EEENS1_21CollectiveEpilogueFwdINS6_IJS8_S8_S9_EEENS6_IJNS7_ILi1EEESH_SH_EEESB_SD_Li128ELb0ELb1ELb0ELb0EEENS1_30DynamicPersistentTileSchedulerILi128ELi128ELb0ELb1ELb0EEEEEEEEEvNT_6ParamsE,@"STO_CUDA_ENTRY STV_DEFAULT"
_ZN7cutlass13device_kernelIN5flash19enable_sm80_to_sm89INS1_16FlashAttnFwdSm80INS1_25CollectiveMainloopFwdSm80ILi4ELi1ELb0EN4cute5tupleIJNS5_1CILi128EEENS7_ILi64EEES8_EEELi128ENS_6half_tEfNS_4arch4Sm80ELb1ELb0ELb1ELb0ELb0ELb0ELb1ELb0EEENS1_21CollectiveEpilogueFwdINS6_IJS8_S8_S9_EEENS6_IJNS7_ILi1EEESH_SH_EEESB_SD_Li128ELb0ELb1ELb0ELb0EEENS1_30DynamicPersistentTileSchedulerILi128ELi128ELb0ELb1ELb0EEEEEEEEEvNT_6ParamsE:
[----:B------:R-:W-:Y:S01]  /*0000*/  LDC R1, c[0x0][0x28] ;  /* 0x00000a00ff017b82 */ /* 0x000fe20000000800 */
[----:B------:R-:W-:Y:S05]  /*0010*/  EXIT ;  /* 0x000000000000794d */ /* 0x000fea0003800000 */
.L_x_15:
        /* <DEDUP_REMOVED lines=14> */
.L_x_33:


//--------------------- .text._ZN7cutlass13device_kernelIN5flash19enable_sm80_to_sm89INS1_16FlashAttnFwdSm80INS1_25CollectiveMainloopFwdSm80ILi4ELi1ELb0EN4cute5tupleIJNS5_1CILi128EEENS7_ILi64EEES8_EEELi128ENS_6half_tEfNS_4arch4Sm80ELb1ELb0ELb1ELb1ELb0ELb0ELb1ELb0EEENS1_21CollectiveEpilogueFwdINS6_IJS8_S8_S9_EEENS6_IJNS7_ILi1EEESH_SH_EEESB_SD_Li128ELb1ELb1ELb0ELb0EEENS1_19SingleTileSchedulerILb1ELb0ELb1ELi128EEEEEEEEEvNT_6ParamsE --------------------------
	.section	.text._ZN7cutlass13device_kernelIN5flash19enable_sm80_to_sm89INS1_16FlashAttnFwdSm80INS1_25CollectiveMainloopFwdSm80ILi4ELi1ELb0EN4cute5tupleIJNS5_1CILi128EEENS7_ILi64EEES8_EEELi128ENS_6half_tEfNS_4arch4Sm80ELb1ELb0ELb1ELb1ELb0ELb0ELb1ELb0EEENS1_21CollectiveEpilogueFwdINS6_IJS8_S8_S9_EEENS6_IJNS7_ILi1EEESH_SH_EEESB_SD_Li128ELb1ELb1ELb0ELb0EEENS1_19SingleTileSchedulerILb1ELb0ELb1ELi128EEEEEEEEEvNT_6ParamsE,"ax",@progbits
	.align	128
.text._ZN7cutlass13device_kernelIN5flash19enable_sm80_to_sm89INS1_16FlashAttnFwdSm80INS1_25CollectiveMainloopFwdSm80ILi4ELi1ELb0EN4cute5tupleIJNS5_1CILi128EEENS7_ILi64EEES8_EEELi128ENS_6half_tEfNS_4arch4Sm80ELb1ELb0ELb1ELb1ELb0ELb0ELb1ELb0EEENS1_21CollectiveEpilogueFwdINS6_IJS8_S8_S9_EEENS6_IJNS7_ILi1EEESH_SH_EEESB_SD_Li128ELb1ELb1ELb0ELb0EEENS1_19SingleTileSchedulerILb1ELb0ELb1ELi128EEEEEEEEEvNT_6ParamsE:
        .type           _ZN7cutlass13device_kernelIN5flash19enable_sm80_to_sm89INS1_16FlashAttnFwdSm80INS1_25CollectiveMainloopFwdSm80ILi4ELi1ELb0EN4cute5tupleIJNS5_1CILi128EEENS7_ILi64EEES8_EEELi128ENS_6half_tEfNS_4arch4Sm80ELb1ELb0ELb1ELb1ELb0ELb0ELb1ELb0EEENS1_21CollectiveEpilogueFwdINS6_IJS8_S8_S9_EEENS6_IJNS7_ILi1EEESH_SH_EEESB_SD_Li128ELb1ELb1ELb0ELb0EEENS1_19SingleTileSchedulerILb1ELb0ELb1ELi128EEEEEEEEEvNT_6ParamsE,@function
        .size           _ZN7cutlass13device_kernelIN5flash19enable_sm80_to_sm89INS1_16FlashAttnFwdSm80INS1_25CollectiveMainloopFwdSm80ILi4ELi1ELb0EN4cute5tupleIJNS5_1CILi128EEENS7_ILi64EEES8_EEELi128ENS_6half_tEfNS_4arch4Sm80ELb1ELb0ELb1ELb1ELb0ELb0ELb1ELb0EEENS1_21CollectiveEpilogueFwdINS6_IJS8_S8_S9_EEENS6_IJNS7_ILi1EEESH_SH_EEESB_SD_Li128ELb1ELb1ELb0ELb0EEENS1_19SingleTileSchedulerILb1ELb0ELb1ELi128EEEEEEEEEvNT_6ParamsE,(.L_x_34 - _ZN7cutlass13device_kernelIN5flash19enable_sm80_to_sm89INS1_16FlashAttnFwdSm80INS1_25CollectiveMainloopFwdSm80ILi4ELi1ELb0EN4cute5tupleIJNS5_1CILi128EEENS7_ILi64EEES8_EEELi128ENS_6half_tEfNS_4arch4Sm80ELb1ELb0ELb1ELb1ELb0ELb0ELb1ELb0EEENS1_21CollectiveEpilogueFwdINS6_IJS8_S8_S9_EEENS6_IJNS7_ILi1EEESH_SH_EEESB_SD_Li128ELb1ELb1ELb0ELb0EEENS1_19SingleTileSchedulerILb1ELb0ELb1ELi128EEEEEEEEEvNT_6ParamsE)
        .other          _ZN7cutlass13device_kernelIN5flash19enable_sm80_to_sm89INS1_16FlashAttnFwdSm80INS1_25CollectiveMainloopFwdSm80ILi4ELi1ELb0EN4cute5tupleIJNS5_1CILi128EEENS7_ILi64EEES8_EEELi128ENS_6half_tEfNS_4arch4Sm80ELb1ELb0ELb1ELb1ELb0ELb0ELb1ELb0EEENS1_21CollectiveEpilogueFwdINS6_IJS8_S8_S9_EEENS6_IJNS7_ILi1EEESH_SH_EEESB_SD_Li128ELb1ELb1ELb0ELb0EEENS1_19SingleTileSchedulerILb1ELb0ELb1ELi128EEEEEEEEEvNT_6ParamsE,@"STO_CUDA_ENTRY STV_DEFAULT"
_ZN7cutlass13device_kernelIN5flash19enable_sm80_to_sm89INS1_16FlashAttnFwdSm80INS1_25CollectiveMainloopFwdSm80ILi4ELi1ELb0EN4cute5tupleIJNS5_1CILi128EEENS7_ILi64EEES8_EEELi128ENS_6half_tEfNS_4arch4Sm80ELb1ELb0ELb1ELb1ELb0ELb0ELb1ELb0EEENS1_21CollectiveEpilogueFwdINS6_IJS8_S8_S9_EEENS6_IJNS7_ILi1EEESH_SH_EEESB_SD_Li128ELb1ELb1ELb0ELb0EEENS1_19SingleTileSchedulerILb1ELb0ELb1ELi128EEEEEEEEEvNT_6ParamsE:
[----:B------:R-:W-:Y:S01]  /*0000*/  LDC R1, c[0x0][0x28] ;  /* 0x00000a00ff017b82 */ /* 0x000fe20000000800 */
[----:B------:R-:W-:Y:S05]  /*0010*/  EXIT ;  /* 0x000000000000794d */ /* 0x000fea0003800000 */
.L_x_16:
        /* <DEDUP_REMOVED lines=14> */
.L_x_34:


//--------------------- .text._ZN7cutlass13device_kernelIN5flash19enable_sm80_to_sm89INS1_16FlashAttnFwdSm80INS1_25CollectiveMainloopFwdSm80ILi4ELi1ELb0EN4cute5tupleIJNS5_1CILi128EEENS7_ILi64EEES8_EEELi128ENS_6half_tEfNS_4arch4Sm80ELb1ELb0ELb1ELb1ELb0ELb1ELb1ELb0EEENS1_21CollectiveEpilogueFwdINS6_IJS8_S8_S9_EEENS6_IJNS7_ILi1EEESH_SH_EEESB_SD_Li128ELb1ELb1ELb0ELb0EEENS1_19SingleTileSchedulerILb1ELb0ELb1ELi128EEEEEEEEEvNT_6ParamsE --------------------------
	.section	.text._ZN7cutlass13device_kernelIN5flash19enable_sm80_to_sm89INS1_16FlashAttnFwdSm80INS1_25CollectiveMainloopFwdSm80ILi4ELi1ELb0EN4cute5tupleIJNS5_1CILi128EEENS7_ILi64EEES8_EEELi128ENS_6half_tEfNS_4arch4Sm80ELb1ELb0ELb1ELb1ELb0ELb1ELb1ELb0EEENS1_21CollectiveEpilogueFwdINS6_IJS8_S8_S9_EEENS6_IJNS7_ILi1EEESH_SH_EEESB_SD_Li128ELb1ELb1ELb0ELb0EEENS1_19SingleTileSchedulerILb1ELb0ELb1ELi128EEEEEEEEEvNT_6ParamsE,"ax",@progbits
	.align	128
.text._ZN7cutlass13device_kernelIN5flash19enable_sm80_to_sm89INS1_16FlashAttnFwdSm80INS1_25CollectiveMainloopFwdSm80ILi4ELi1ELb0EN4cute5tupleIJNS5_1CILi128EEENS7_ILi64EEES8_EEELi128ENS_6half_tEfNS_4arch4Sm80ELb1ELb0ELb1ELb1ELb0ELb1ELb1ELb0EEENS1_21CollectiveEpilogueFwdINS6_IJS8_S8_S9_EEENS6_IJNS7_ILi1EEESH_SH_EEESB_SD_Li128ELb1ELb1ELb0ELb0EEENS1_19SingleTileSchedulerILb1ELb0ELb1ELi128EEEEEEEEEvNT_6ParamsE:
        .type           _ZN7cutlass13device_kernelIN5flash19enable_sm80_to_sm89INS1_16FlashAttnFwdSm80INS1_25CollectiveMainloopFwdSm80ILi4ELi1ELb0EN4cute5tupleIJNS5_1CILi128EEENS7_ILi64EEES8_EEELi128ENS_6half_tEfNS_4arch4Sm80ELb1ELb0ELb1ELb1ELb0ELb1ELb1ELb0EEENS1_21CollectiveEpilogueFwdINS6_IJS8_S8_S9_EEENS6_IJNS7_ILi1EEESH_SH_EEESB_SD_Li128ELb1ELb1ELb0ELb0EEENS1_19SingleTileSchedulerILb1ELb0ELb1ELi128EEEEEEEEEvNT_6ParamsE,@function
        .size           _ZN7cutlass13device_kernelIN5flash19enable_sm80_to_sm89INS1_16FlashAttnFwdSm80INS1_25CollectiveMainloopFwdSm80ILi4ELi1ELb0EN4cute5tupleIJNS5_1CILi128EEENS7_ILi64EEES8_EEELi128ENS_6half_tEfNS_4arch4Sm80ELb1ELb0ELb1ELb1ELb0ELb1ELb1ELb0EEENS1_21CollectiveEpilogueFwdINS6_IJS8_S8_S9_EEENS6_IJNS7_ILi1EEESH_SH_EEESB_SD_Li128ELb1ELb1ELb0ELb0EEENS1_19SingleTileSchedulerILb1ELb0ELb1ELi128EEEEEEEEEvNT_6ParamsE,(.L_x_35 - _ZN7cutlass13device_kernelIN5flash19enable_sm80_to_sm89INS1_16FlashAttnFwdSm80INS1_25CollectiveMainloopFwdSm80ILi4ELi1ELb0EN4cute5tupleIJNS5_1CILi128EEENS7_ILi64EEES8_EEELi128ENS_6half_tEfNS_4arch4Sm80ELb1ELb0ELb1ELb1ELb0ELb1ELb1ELb0EEENS1_21CollectiveEpilogueFwdINS6_IJS8_S8_S9_EEENS6_IJNS7_ILi1EEESH_SH_EEESB_SD_Li128ELb1ELb1ELb0ELb0EEENS1_19SingleTileSchedulerILb1ELb0ELb1ELi128EEEEEEEEEvNT_6ParamsE)
        .other          _ZN7cutlass13device_kernelIN5flash19enable_sm80_to_sm89INS1_16FlashAttnFwdSm80INS1_25CollectiveMainloopFwdSm80ILi4ELi1ELb0EN4cute5tupleIJNS5_1CILi128EEENS7_ILi64EEES8_EEELi128ENS_6half_tEfNS_4arch4Sm80ELb1ELb0ELb1ELb1ELb0ELb1ELb1ELb0EEENS1_21CollectiveEpilogueFwdINS6_IJS8_S8_S9_EEENS6_IJNS7_ILi1EEESH_SH_EEESB_SD_Li128ELb1ELb1ELb0ELb0EEENS1_19SingleTileSchedulerILb1ELb0ELb1ELi128EEEEEEEEEvNT_6ParamsE,@"STO_CUDA_ENTRY STV_DEFAULT"
_ZN7cutlass13device_kernelIN5flash19enable_sm80_to_sm89INS1_16FlashAttnFwdSm80INS1_25CollectiveMainloopFwdSm80ILi4ELi1ELb0EN4cute5tupleIJNS5_1CILi128EEENS7_ILi64EEES8_EEELi128ENS_6half_tEfNS_4arch4Sm80ELb1ELb0ELb1ELb1ELb0ELb1ELb1ELb0EEENS1_21CollectiveEpilogueFwdINS6_IJS8_S8_S9_EEENS6_IJNS7_ILi1EEESH_SH_EEESB_SD_Li128ELb1ELb1ELb0ELb0EEENS1_19SingleTileSchedulerILb1ELb0ELb1ELi128EEEEEEEEEvNT_6ParamsE:
[----:B------:R-:W-:Y:S01]  /*0000*/  LDC R1, c[0x0][0x28] ;  /* 0x00000a00ff017b82 */ /* 0x000fe20000000800 */
[----:B------:R-:W-:Y:S05]  /*0010*/  EXIT ;  /* 0x000000000000794d */ /* 0x000fea0003800000 */
.L_x_17:
        /* <DEDUP_REMOVED lines=14> */
.L_x_35:


//--------------------- .nv.shared.reserved.0     --------------------------
	.section	.nv.shared.reserved.0,"aw",@nobits
	.weak		__nv_reservedSMEM_offset_0_alias
	.size		__nv_reservedSMEM_offset_0_alias, 0, 0
	.other		__nv_reservedSMEM_offset_0_alias,@"STO_CUDA_RESERVED_SHARED STV_DEFAULT"
__nv_reservedSMEM_offset_0_alias:
	.zero		0


//--------------------- .nv.global                --------------------------
	.section	.nv.global,"aw",@nobits
.nv.global:
	.type		_ZN74_INTERNAL_d3484f62_38_flash_fwd_hdim128_fp16_softcap_sm80_cu_61719c98_31364cute1_E,@object
	.size		_ZN74_INTERNAL_d3484f62_38_flash_fwd_hdim128_fp16_softcap_sm80_cu_61719c98_31364cute1_E,(_ZN74_INTERNAL_d3484f62_38_flash_fwd_hdim128_fp16_softcap_sm80_cu_61719c98_31364cuda3std3__45__cpo6cbeginE - _ZN74_INTERNAL_d3484f62_38_flash_fwd_hdim128_fp16_softcap_sm80_cu_61719c98_31364cute1_E)
_ZN74_INTERNAL_d3484f62_38_flash_fwd_hdim128_fp16_softcap_sm80_cu_61719c98_31364cute1_E:
	.zero		1
	.type		_ZN74_INTERNAL_d3484f62_38_flash_fwd_hdim128_fp16_softcap_sm80_cu_61719c98_31364cuda3std3__45__cpo6cbeginE,@object
	.size		_ZN74_INTERNAL_d3484f62_38_flash_fwd_hdim128_fp16_softcap_sm80_cu_61719c98_31364cuda3std3__45__cpo6cbeginE,(_ZN74_INTERNAL_d3484f62_38_flash_fwd_hdim128_fp16_softcap_sm80_cu_61719c98_31364cuda3std3__48in_placeE - _ZN74_INTERNAL_d3484f62_38_flash_fwd_hdim128_fp16_softcap_sm80_cu_61719c98_31364cuda3std3__45__cpo6cbeginE)
_ZN74_INTERNAL_d3484f62_38_flash_fwd_hdim128_fp16_softcap_sm80_cu_61719c98_31364cuda3std3__45__cpo6cbeginE:
	.zero		1
	.type		_ZN74_INTERNAL_d3484f62_38_flash_fwd_hdim128_fp16_softcap_sm80_cu_61719c98_31364cuda3std3__48in_placeE,@object
	.size		_ZN74_INTERNAL_d3484f62_38_flash_fwd_hdim128_fp16_softcap_sm80_cu_61719c98_31364cuda3std3__48in_placeE,(_ZN74_INTERNAL_d3484f62_38_flash_fwd_hdim128_fp16_softcap_sm80_cu_61719c98_31364cuda3std6ranges3__45__cpo9iter_moveE - _ZN74_INTERNAL_d3484f62_38_flash_fwd_hdim128_fp16_softcap_sm80_cu_61719c98_31364cuda3std3__48in_placeE)
_ZN74_INTERNAL_d3484f62_38_flash_fwd_hdim128_fp16_softcap_sm80_cu_61719c98_31364cuda3std3__48in_placeE:
	.zero		1
	.type		_ZN74_INTERNAL_d3484f62_38_flash_fwd_hdim128_fp16_softcap_sm80_cu_61719c98_31364cuda3std6ranges3__45__cpo9iter_moveE,@object
	.size		_ZN74_INTERNAL_d3484f62_38_flash_fwd_hdim128_fp16_softcap_sm80_cu_61719c98_31364cuda3std6ranges3__45__cpo9iter_moveE,(_ZN74_INTERNAL_d3484f62_38_flash_fwd_hdim128_fp16_softcap_sm80_cu_61719c98_31364cuda3std3__45__cpo5beginE - _ZN74_INTERNAL_d3484f62_38_flash_fwd_hdim128_fp16_softcap_sm80_cu_61719c98_31364cuda3std6ranges3__45__cpo9iter_moveE)
_ZN74_INTERNAL_d3484f62_38_flash_fwd_hdim128_fp16_softcap_sm80_cu_61719c98_31364cuda3std6ranges3__45__cpo9iter_moveE:
	.zero		1
	.type		_ZN74_INTERNAL_d3484f62_38_flash_fwd_hdim128_fp16_softcap_sm80_cu_61719c98_31364cuda3std3__45__cpo5beginE,@object
	.size		_ZN74_INTERNAL_d3484f62_38_flash_fwd_hdim128_fp16_softcap_sm80_cu_61719c98_31364cuda3std3__45__cpo5beginE,(_ZN74_INTERNAL_d3484f62_38_flash_fwd_hdim128_fp16_softcap_sm80_cu_61719c98_31364cuda3std3__476_GLOBAL__N__d3484f62_38_flash_fwd_hdim128_fp16_softcap_sm80_cu_61719c98_31366ignoreE - _ZN74_INTERNAL_d3484f62_38_flash_fwd_hdim128_fp16_softcap_sm80_cu_61719c98_31364cuda3std3__45__cpo5beginE)
_ZN74_INTERNAL_d3484f62_38_flash_fwd_hdim128_fp16_softcap_sm80_cu_61719c98_31364cuda3std3__45__cpo5beginE:
	.zero		1
	.type		_ZN74_INTERNAL_d3484f62_38_flash_fwd_hdim128_fp16_softcap_sm80_cu_61719c98_31364cuda3std3__476_GLOBAL__N__d3484f62_38_flash_fwd_hdim128_fp16_softcap_sm80_cu_61719c98_31366ignoreE,@object
	.size		_ZN74_INTERNAL_d3484f62_38_flash_fwd_hdim128_fp16_softcap_sm80_cu_61719c98_31364cuda3std3__476_GLOBAL__N__d3484f62_38_flash_fwd_hdim128_fp16_softcap_sm80_cu_61719c98_31366ignoreE,(_ZN74_INTERNAL_d3484f62_38_flash_fwd_hdim128_fp16_softcap_sm80_cu_61719c98_31364cute7productE - _ZN74_INTERNAL_d3484f62_38_flash_fwd_hdim128_fp16_softcap_sm80_cu_61719c98_31364cuda3std3__476_GLOBAL__N__d3484f62_38_flash_fwd_hdim128_fp16_softcap_sm80_cu_61719c98_31366ignoreE)
_ZN74_INTERNAL_d3484f62_38_flash_fwd_hdim128_fp16_softcap_sm80_cu_61719c98_31364cuda3std3__476_GLOBAL__N__d3484f62_38_flash_fwd_hdim128_fp16_softcap_sm80_cu_61719c98_31366ignoreE:
	.zero		1
	.type		_ZN74_INTERNAL_d3484f62_38_flash_fwd_hdim128_fp16_softcap_sm80_cu_61719c98_31364cute7productE,@object
	.size		_ZN74_INTERNAL_d3484f62_38_flash_fwd_hdim128_fp16_softcap_sm80_cu_61719c98_31364cute7productE,(_ZN74_INTERNAL_d3484f62_38_flash_fwd_hdim128_fp16_softcap_sm80_cu_61719c98_31364cuda3std3__45__cpo3endE - _ZN74_INTERNAL_d3484f62_38_flash_fwd_hdim128_fp16_softcap_sm80_cu_61719c98_31364cute7productE)
_ZN74_INTERNAL_d3484f62_38_flash_fwd_hdim128_fp16_softcap_sm80_cu_61719c98_31364cute7productE:
	.zero		1
	.type		_ZN74_INTERNAL_d3484f62_38_flash_fwd_hdim128_fp16_softcap_sm80_cu_61719c98_31364cuda3std3__45__cpo3endE,@object
	.size		_ZN74_INTERNAL_d3484f62_38_flash_fwd_hdim128_fp16_softcap_sm80_cu_61719c98_31364cuda3std3__45__cpo3endE,(_ZN74_INTERNAL_d3484f62_38_flash_fwd_hdim128_fp16_softcap_sm80_cu_61719c98_31364cuda3std3__419piecewise_constructE - _ZN74_INTERNAL_d3484f62_38_flash_fwd_hdim128_fp16_softcap_sm80_cu_61719c98_31364cuda3std3__45__cpo3endE)
_ZN74_INTERNAL_d3484f62_38_flash_fwd_hdim128_fp16_softcap_sm80_cu_61719c98_31364cuda3std3__45__cpo3endE:
	.zero		1
	.type		_ZN74_INTERNAL_d3484f62_38_flash_fwd_hdim128_fp16_softcap_sm80_cu_61719c98_31364cuda3std3__419piecewise_constructE,@object
	.size		_ZN74_INTERNAL_d3484f62_38_flash_fwd_hdim128_fp16_softcap_sm80_cu_61719c98_31364cuda3std3__419piecewise_constructE,(_ZN74_INTERNAL_d3484f62_38_flash_fwd_hdim128_fp16_softcap_sm80_cu_61719c98_31364cuda3std3__45__cpo4cendE - _ZN74_INTERNAL_d3484f62_38_flash_fwd_hdim128_fp16_softcap_sm80_cu_61719c98_31364cuda3std3__419piecewise_constructE)
_ZN74_INTERNAL_d3484f62_38_flash_fwd_hdim128_fp16_softcap_sm80_cu_61719c98_31364cuda3std3__419piecewise_constructE:
	.zero		1
	.type		_ZN74_INTERNAL_d3484f62_38_flash_fwd_hdim128_fp16_softcap_sm80_cu_61719c98_31364cuda3std3__45__cpo4cendE,@object
	.size		_ZN74_INTERNAL_d3484f62_38_flash_fwd_hdim128_fp16_softcap_sm80_cu_61719c98_31364cuda3std3__45__cpo4cendE,(_ZN74_INTERNAL_d3484f62_38_flash_fwd_hdim128_fp16_softcap_sm80_cu_61719c98_31364cuda3std6ranges3__45__cpo4swapE - _ZN74_INTERNAL_d3484f62_38_flash_fwd_hdim128_fp16_softcap_sm80_cu_61719c98_31364cuda3std3__45__cpo4cendE)
_ZN74_INTERNAL_d3484f62_38_flash_fwd_hdim128_fp16_softcap_sm80_cu_61719c98_31364cuda3std3__45__cpo4cendE:
	.zero		1
	.type		_ZN74_INTERNAL_d3484f62_38_flash_fwd_hdim128_fp16_softcap_sm80_cu_61719c98_31364cuda3std6ranges3__45__cpo4swapE,@object
	.size		_ZN74_INTERNAL_d3484f62_38_flash_fwd_hdim128_fp16_softcap_sm80_cu_61719c98_31364cuda3std6ranges3__45__cpo4swapE,(.L_7 - _ZN74_INTERNAL_d3484f62_38_flash_fwd_hdim128_fp16_softcap_sm80_cu_61719c98_31364cuda3std6ranges3__45__cpo4swapE)
_ZN74_INTERNAL_d3484f62_38_flash_fwd_hdim128_fp16_softcap_sm80_cu_61719c98_31364cuda3std6ranges3__45__cpo4swapE:
	.zero		1
.L_7:


//--------------------- .nv.constant0._ZN7cutlass13device_kernelIN5flash19enable_sm80_to_sm89INS1_16FlashAttnFwdSm80INS1_25CollectiveMainloopFwdSm80ILi8ELi1ELb1EN4cute5tupleIJNS5_1CILi128EEES8_S8_EEELi128ENS_6half_tEfNS_4arch4Sm80ELb0ELb0ELb1ELb0ELb0ELb0ELb1ELb0EEENS1_21CollectiveEpilogueFwdIS9_NS6_IJNS7_ILi1EEESF_SF_EEESA_SC_Li256ELb0ELb1ELb0ELb0EEENS1_19SingleTileSchedulerILb0ELb0ELb1ELi128EEEEEEEEEvNT_6ParamsE --------------------------
	.section	.nv.constant0._ZN7cutlass13device_kernelIN5flash19enable_sm80_to_sm89INS1_16FlashAttnFwdSm80INS1_25CollectiveMainloopFwdSm80ILi8ELi1ELb1EN4cute5tupleIJNS5_1CILi128EEES8_S8_EEELi128ENS_6half_tEfNS_4arch4Sm80ELb0ELb0ELb1ELb0ELb0ELb0ELb1ELb0EEENS1_21CollectiveEpilogueFwdIS9_NS6_IJNS7_ILi1EEESF_SF_EEESA_SC_Li256ELb0ELb1ELb0ELb0EEENS1_19SingleTileSchedulerILb0ELb0ELb1ELi128EEEEEEEEEvNT_6ParamsE,"a",@progbits
	.sectionflags	@""
	.align	4
.nv.constant0._ZN7cutlass13device_kernelIN5flash19enable_sm80_to_sm89INS1_16FlashAttnFwdSm80INS1_25CollectiveMainloopFwdSm80ILi8ELi1ELb1EN4cute5tupleIJNS5_1CILi128EEES8_S8_EEELi128ENS_6half_tEfNS_4arch4Sm80ELb0ELb0ELb1ELb0ELb0ELb0ELb1ELb0EEENS1_21CollectiveEpilogueFwdIS9_NS6_IJNS7_ILi1EEESF_SF_EEESA_SC_Li256ELb0ELb1ELb0ELb0EEENS1_19SingleTileSchedulerILb0ELb0ELb1ELi128EEEEEEEEEvNT_6ParamsE:
	.zero		1576


//--------------------- .nv.constant0._ZN7cutlass13device_kernelIN5flash19enable_sm80_to_sm89INS1_16FlashAttnFwdSm80INS1_25CollectiveMainloopFwdSm80ILi8ELi1ELb1EN4cute5tupleIJNS5_1CILi128EEES8_S8_EEELi128ENS_6half_tEfNS_4arch4Sm80ELb0ELb0ELb1ELb1ELb0ELb0ELb1ELb0EEENS1_21CollectiveEpilogueFwdIS9_NS6_IJNS7_ILi1EEESF_SF_EEESA_SC_Li256ELb1ELb1ELb0ELb0EEENS1_19SingleTileSchedulerILb1ELb0ELb1ELi128EEEEEEEEEvNT_6ParamsE --------------------------
	.section	.nv.constant0._ZN7cutlass13device_kernelIN5flash19enable_sm80_to_sm89INS1_16FlashAttnFwdSm80INS1_25CollectiveMainloopFwdSm80ILi8ELi1ELb1EN4cute5tupleIJNS5_1CILi128EEES8_S8_EEELi128ENS_6half_tEfNS_4arch4Sm80ELb0ELb0ELb1ELb1ELb0ELb0ELb1ELb0EEENS1_21CollectiveEpilogueFwdIS9_NS6_IJNS7_ILi1EEESF_SF_EEESA_SC_Li256ELb1ELb1ELb0ELb0EEENS1_19SingleTileSchedulerILb1ELb0ELb1ELi128EEEEEEEEEvNT_6ParamsE,"a",@progbits
	.sectionflags	@""
	.align	4
.nv.constant0._ZN7cutlass13device_kernelIN5flash19enable_sm80_to_sm89INS1_16FlashAttnFwdSm80INS1_25CollectiveMainloopFwdSm80ILi8ELi1ELb1EN4cute5tupleIJNS5_1CILi128EEES8_S8_EEELi128ENS_6half_tEfNS_4arch4Sm80ELb0ELb0ELb1ELb1ELb0ELb0ELb1ELb0EEENS1_21CollectiveEpilogueFwdIS9_NS6_IJNS7_ILi1EEESF_SF_EEESA_SC_Li256ELb1ELb1ELb0ELb0EEENS1_19SingleTileSchedulerILb1ELb0ELb1ELi128EEEEEEEEEvNT_6ParamsE:
	.zero		1576


//--------------------- .nv.constant0._ZN7cutlass13device_kernelIN5flash19enable_sm80_to_sm89INS1_16FlashAttnFwdSm80INS1_25CollectiveMainloopFwdSm80ILi8ELi1ELb1EN4cute5tupleIJNS5_1CILi128EEES8_S8_EEELi128ENS_6half_tEfNS_4arch4Sm80ELb0ELb0ELb1ELb1ELb0ELb1ELb1ELb0EEENS1_21CollectiveEpilogueFwdIS9_NS6_IJNS7_ILi1EEESF_SF_EEESA_SC_Li256ELb1ELb1ELb0ELb0EEENS1_19SingleTileSchedulerILb1ELb0ELb1ELi128EEEEEEEEEvNT_6ParamsE --------------------------
	.section	.nv.constant0._ZN7cutlass13device_kernelIN5flash19enable_sm80_to_sm89INS1_16FlashAttnFwdSm80INS1_25CollectiveMainloopFwdSm80ILi8ELi1ELb1EN4cute5tupleIJNS5_1CILi128EEES8_S8_EEELi128ENS_6half_tEfNS_4arch4Sm80ELb0ELb0ELb1ELb1ELb0ELb1ELb1ELb0EEENS1_21CollectiveEpilogueFwdIS9_NS6_IJNS7_ILi1EEESF_SF_EEESA_SC_Li256ELb1ELb1ELb0ELb0EEENS1_19SingleTileSchedulerILb1ELb0ELb1ELi128EEEEEEEEEvNT_6ParamsE,"a",@progbits
	.sectionflags	@""
	.align	4
.nv.constant0._ZN7cutlass13device_kernelIN5flash19enable_sm80_to_sm89INS1_16FlashAttnFwdSm80INS1_25CollectiveMainloopFwdSm80ILi8ELi1ELb1EN4cute5tupleIJNS5_1CILi128EEES8_S8_EEELi128ENS_6half_tEfNS_4arch4Sm80ELb0ELb0ELb1ELb1ELb0ELb1ELb1ELb0EEENS1_21CollectiveEpilogueFwdIS9_NS6_IJNS7_ILi1EEESF_SF_EEESA_SC_Li256ELb1ELb1ELb0ELb0EEENS1_19SingleTileSchedulerILb1ELb0ELb1ELi128EEEEEEEEEvNT_6ParamsE:
	.zero		1576


//--------------------- .nv.constant0._ZN7cutlass13device_kernelIN5flash19enable_sm80_to_sm89INS1_16FlashAttnFwdSm80INS1_25CollectiveMainloopFwdSm80ILi8ELi1ELb1EN4cute5tupleIJNS5_1CILi128EEENS7_ILi96EEES8_EEELi128ENS_6half_tEfNS_4arch4Sm80ELb0ELb1ELb1ELb0ELb0ELb0ELb1ELb0EEENS1_21CollectiveEpilogueFwdINS6_IJS8_S8_S9_EEENS6_IJNS7_ILi1EEESH_SH_EEESB_SD_Li256ELb0ELb1ELb0ELb0EEENS1_19SingleTileSchedulerILb0ELb0ELb1ELi128EEEEEEEEEvNT_6ParamsE --------------------------
	.section	.nv.constant0._ZN7cutlass13device_kernelIN5flash19enable_sm80_to_sm89INS1_16FlashAttnFwdSm80INS1_25CollectiveMainloopFwdSm80ILi8ELi1ELb1EN4cute5tupleIJNS5_1CILi128EEENS7_ILi96EEES8_EEELi128ENS_6half_tEfNS_4arch4Sm80ELb0ELb1ELb1ELb0ELb0ELb0ELb1ELb0EEENS1_21CollectiveEpilogueFwdINS6_IJS8_S8_S9_EEENS6_IJNS7_ILi1EEESH_SH_EEESB_SD_Li256ELb0ELb1ELb0ELb0EEENS1_19SingleTileSchedulerILb0ELb0ELb1ELi128EEEEEEEEEvNT_6ParamsE,"a",@progbits
	.sectionflags	@""
	.align	4
.nv.constant0._ZN7cutlass13device_kernelIN5flash19enable_sm80_to_sm89INS1_16FlashAttnFwdSm80INS1_25CollectiveMainloopFwdSm80ILi8ELi1ELb1EN4cute5tupleIJNS5_1CILi128EEENS7_ILi96EEES8_EEELi128ENS_6half_tEfNS_4arch4Sm80ELb0ELb1ELb1ELb0ELb0ELb0ELb1ELb0EEENS1_21CollectiveEpilogueFwdINS6_IJS8_S8_S9_EEENS6_IJNS7_ILi1EEESH_SH_EEESB_SD_Li256ELb0ELb1ELb0ELb0EEENS1_19SingleTileSchedulerILb0ELb0ELb1ELi128EEEEEEEEEvNT_6ParamsE:
	.zero		1576


//--------------------- .nv.constant0._ZN7cutlass13device_kernelIN5flash19enable_sm80_to_sm89INS1_16FlashAttnFwdSm80INS1_25CollectiveMainloopFwdSm80ILi8ELi1ELb1EN4cute5tupleIJNS5_1CILi128EEENS7_ILi96EEES8_EEELi128ENS_6half_tEfNS_4arch4Sm80ELb0ELb1ELb1ELb1ELb0ELb0ELb1ELb0EEENS1_21CollectiveEpilogueFwdINS6_IJS8_S8_S9_EEENS6_IJNS7_ILi1EEESH_SH_EEESB_SD_Li256ELb1ELb1ELb0ELb0EEENS1_19SingleTileSchedulerILb1ELb0ELb1ELi128EEEEEEEEEvNT_6ParamsE --------------------------
	.section	.nv.constant0._ZN7cutlass13device_kernelIN5flash19enable_sm80_to_sm89INS1_16FlashAttnFwdSm80INS1_25CollectiveMainloopFwdSm80ILi8ELi1ELb1EN4cute5tupleIJNS5_1CILi128EEENS7_ILi96EEES8_EEELi128ENS_6half_tEfNS_4arch4Sm80ELb0ELb1ELb1ELb1ELb0ELb0ELb1ELb0EEENS1_21CollectiveEpilogueFwdINS6_IJS8_S8_S9_EEENS6_IJNS7_ILi1EEESH_SH_EEESB_SD_Li256ELb1ELb1ELb0ELb0EEENS1_19SingleTileSchedulerILb1ELb0ELb1ELi128EEEEEEEEEvNT_6ParamsE,"a",@progbits
	.sectionflags	@""
	.align	4
.nv.constant0._ZN7cutlass13device_kernelIN5flash19enable_sm80_to_sm89INS1_16FlashAttnFwdSm80INS1_25CollectiveMainloopFwdSm80ILi8ELi1ELb1EN4cute5tupleIJNS5_1CILi128EEENS7_ILi96EEES8_EEELi128ENS_6half_tEfNS_4arch4Sm80ELb0ELb1ELb1ELb1ELb0ELb0ELb1ELb0EEENS1_21CollectiveEpilogueFwdINS6_IJS8_S8_S9_EEENS6_IJNS7_ILi1EEESH_SH_EEESB_SD_Li256ELb1ELb1ELb0ELb0EEENS1_19SingleTileSchedulerILb1ELb0ELb1ELi128EEEEEEEEEvNT_6ParamsE:
	.zero		1576


//--------------------- .nv.constant0._ZN7cutlass13device_kernelIN5flash19enable_sm80_to_sm89INS1_16FlashAttnFwdSm80INS1_25CollectiveMainloopFwdSm80ILi8ELi1ELb1EN4cute5tupleIJNS5_1CILi128EEENS7_ILi96EEES8_EEELi128ENS_6half_tEfNS_4arch4Sm80ELb0ELb1ELb1ELb1ELb0ELb1ELb1ELb0EEENS1_21CollectiveEpilogueFwdINS6_IJS8_S8_S9_EEENS6_IJNS7_ILi1EEESH_SH_EEESB_SD_Li256ELb1ELb1ELb0ELb0EEENS1_19SingleTileSchedulerILb1ELb0ELb1ELi128EEEEEEEEEvNT_6ParamsE --------------------------
	.section	.nv.constant0._ZN7cutlass13device_kernelIN5flash19enable_sm80_to_sm89INS1_16FlashAttnFwdSm80INS1_25CollectiveMainloopFwdSm80ILi8ELi1ELb1EN4cute5tupleIJNS5_1CILi128EEENS7_ILi96EEES8_EEELi128ENS_6half_tEfNS_4arch4Sm80ELb0ELb1ELb1ELb1ELb0ELb1ELb1ELb0EEENS1_21CollectiveEpilogueFwdINS6_IJS8_S8_S9_EEENS6_IJNS7_ILi1EEESH_SH_EEESB_SD_Li256ELb1ELb1ELb0ELb0EEENS1_19SingleTileSchedulerILb1ELb0ELb1ELi128EEEEEEEEEvNT_6ParamsE,"a",@progbits
	.sectionflags	@""
	.align	4
.nv.constant0._ZN7cutlass13device_kernelIN5flash19enable_sm80_to_sm89INS1_16FlashAttnFwdSm80INS1_25CollectiveMainloopFwdSm80ILi8ELi1ELb1EN4cute5tupleIJNS5_1CILi128EEENS7_ILi96EEES8_EEELi128ENS_6half_tEfNS_4arch4Sm80ELb0ELb1ELb1ELb1ELb0ELb1ELb1ELb0EEENS1_21CollectiveEpilogueFwdINS6_IJS8_S8_S9_EEENS6_IJNS7_ILi1EEESH_SH_EEESB_SD_Li256ELb1ELb1ELb0ELb0EEENS1_19SingleTileSchedulerILb1ELb0ELb1ELi128EEEEEEEEEvNT_6ParamsE:
	.zero		1576


//--------------------- .nv.constant0._ZN7cutlass13device_kernelIN5flash19enable_sm80_to_sm89INS1_16FlashAttnFwdSm80INS1_25CollectiveMainloopFwdSm80ILi8ELi1ELb1EN4cute5tupleIJNS5_1CILi128EEES8_S8_EEELi128ENS_6half_tEfNS_4arch4Sm80ELb1ELb0ELb1ELb0ELb0ELb0ELb1ELb0EEENS1_21CollectiveEpilogueFwdIS9_NS6_IJNS7_ILi1EEESF_SF_EEESA_SC_Li256ELb0ELb1ELb0ELb0EEENS1_30DynamicPersistentTileSchedulerILi256ELi256ELb0ELb1ELb0EEEEEEEEEvNT_6ParamsE --------------------------
	.section	.nv.constant0._ZN7cutlass13device_kernelIN5flash19enable_sm80_to_sm89INS1_16FlashAttnFwdSm80INS1_25CollectiveMainloopFwdSm80ILi8ELi1ELb1EN4cute5tupleIJNS5_1CILi128EEES8_S8_EEELi128ENS_6half_tEfNS_4arch4Sm80ELb1ELb0ELb1ELb0ELb0ELb0ELb1ELb0EEENS1_21CollectiveEpilogueFwdIS9_NS6_IJNS7_ILi1EEESF_SF_EEESA_SC_Li256ELb0ELb1ELb0ELb0EEENS1_30DynamicPersistentTileSchedulerILi256ELi256ELb0ELb1ELb0EEEEEEEEEvNT_6ParamsE,"a",@progbits
	.sectionflags	@""
	.align	4
.nv.constant0._ZN7cutlass13device_kernelIN5flash19enable_sm80_to_sm89INS1_16FlashAttnFwdSm80INS1_25CollectiveMainloopFwdSm80ILi8ELi1ELb1EN4cute5tupleIJNS5_1CILi128EEES8_S8_EEELi128ENS_6half_tEfNS_4arch4Sm80ELb1ELb0ELb1ELb0ELb0ELb0ELb1ELb0EEENS1_21CollectiveEpilogueFwdIS9_NS6_IJNS7_ILi1EEESF_SF_EEESA_SC_Li256ELb0ELb1ELb0ELb0EEENS1_30DynamicPersistentTileSchedulerILi256ELi256ELb0ELb1ELb0EEEEEEEEEvNT_6ParamsE:
	.zero		1592


//--------------------- .nv.constant0._ZN7cutlass13device_kernelIN5flash19enable_sm80_to_sm89INS1_16FlashAttnFwdSm80INS1_25CollectiveMainloopFwdSm80ILi8ELi1ELb1EN4cute5tupleIJNS5_1CILi128EEES8_S8_EEELi128ENS_6half_tEfNS_4arch4Sm80ELb1ELb0ELb1ELb1ELb0ELb0ELb1ELb0EEENS1_21CollectiveEpilogueFwdIS9_NS6_IJNS7_ILi1EEESF_SF_EEESA_SC_Li256ELb1ELb1ELb0ELb0EEENS1_19SingleTileSchedulerILb1ELb0ELb1ELi128EEEEEEEEEvNT_6ParamsE --------------------------
	.section	.nv.constant0._ZN7cutlass13device_kernelIN5flash19enable_sm80_to_sm89INS1_16FlashAttnFwdSm80INS1_25CollectiveMainloopFwdSm80ILi8ELi1ELb1EN4cute5tupleIJNS5_1CILi128EEES8_S8_EEELi128ENS_6half_tEfNS_4arch4Sm80ELb1ELb0ELb1ELb1ELb0ELb0ELb1ELb0EEENS1_21CollectiveEpilogueFwdIS9_NS6_IJNS7_ILi1EEESF_SF_EEESA_SC_Li256ELb1ELb1ELb0ELb0EEENS1_19SingleTileSchedulerILb1ELb0ELb1ELi128EEEEEEEEEvNT_6ParamsE,"a",@progbits
	.sectionflags	@""
	.align	4
.nv.constant0._ZN7cutlass13device_kernelIN5flash19enable_sm80_to_sm89INS1_16FlashAttnFwdSm80INS1_25CollectiveMainloopFwdSm80ILi8ELi1ELb1EN4cute5tupleIJNS5_1CILi128EEES8_S8_EEELi128ENS_6half_tEfNS_4arch4Sm80ELb1ELb0ELb1ELb1ELb0ELb0ELb1ELb0EEENS1_21CollectiveEpilogueFwdIS9_NS6_IJNS7_ILi1EEESF_SF_EEESA_SC_Li256ELb1ELb1ELb0ELb0EEENS1_19SingleTileSchedulerILb1ELb0ELb1ELi128EEEEEEEEEvNT_6ParamsE:
	.zero		1576


//--------------------- .nv.constant0._ZN7cutlass13device_kernelIN5flash19enable_sm80_to_sm89INS1_16FlashAttnFwdSm80INS1_25CollectiveMainloopFwdSm80ILi8ELi1ELb1EN4cute5tupleIJNS5_1CILi128EEES8_S8_EEELi128ENS_6half_tEfNS_4arch4Sm80ELb1ELb0ELb1ELb1ELb0ELb1ELb1ELb0EEENS1_21CollectiveEpilogueFwdIS9_NS6_IJNS7_ILi1EEESF_SF_EEESA_SC_Li256ELb1ELb1ELb0ELb0EEENS1_19SingleTileSchedulerILb1ELb0ELb1ELi128EEEEEEEEEvNT_6ParamsE --------------------------
	.section	.nv.constant0._ZN7cutlass13device_kernelIN5flash19enable_sm80_to_sm89INS1_16FlashAttnFwdSm80INS1_25CollectiveMainloopFwdSm80ILi8ELi1ELb1EN4cute5tupleIJNS5_1CILi128EEES8_S8_EEELi128ENS_6half_tEfNS_4arch4Sm80ELb1ELb0ELb1ELb1ELb0ELb1ELb1ELb0EEENS1_21CollectiveEpilogueFwdIS9_NS6_IJNS7_ILi1EEESF_SF_EEESA_SC_Li256ELb1ELb1ELb0ELb0EEENS1_19SingleTileSchedulerILb1ELb0ELb1ELi128EEEEEEEEEvNT_6ParamsE,"a",@progbits
	.sectionflags	@""
	.align	4
.nv.constant0._ZN7cutlass13device_kernelIN5flash19enable_sm80_to_sm89INS1_16FlashAttnFwdSm80INS1_25CollectiveMainloopFwdSm80ILi8ELi1ELb1EN4cute5tupleIJNS5_1CILi128EEES8_S8_EEELi128ENS_6half_tEfNS_4arch4Sm80ELb1ELb0ELb1ELb1ELb0ELb1ELb1ELb0EEENS1_21CollectiveEpilogueFwdIS9_NS6_IJNS7_ILi1EEESF_SF_EEESA_SC_Li256ELb1ELb1ELb0ELb0EEENS1_19SingleTileSchedulerILb1ELb0ELb1ELi128EEEEEEEEEvNT_6ParamsE:
	.zero		1576


//--------------------- .nv.constant0._ZN7cutlass13device_kernelIN5flash19enable_sm80_to_sm89INS1_16FlashAttnFwdSm80INS1_25CollectiveMainloopFwdSm80ILi4ELi1ELb0EN4cute5tupleIJNS5_1CILi128EEENS7_ILi64EEES8_EEELi128ENS_6half_tEfNS_4arch4Sm80ELb0ELb0ELb1ELb0ELb0ELb0ELb1ELb0EEENS1_21CollectiveEpilogueFwdINS6_IJS8_S8_S9_EEENS6_IJNS7_ILi1EEESH_SH_EEESB_SD_Li128ELb0ELb1ELb0ELb0EEENS1_19SingleTileSchedulerILb0ELb0ELb1ELi128EEEEEEEEEvNT_6ParamsE --------------------------
	.section	.nv.constant0._ZN7cutlass13device_kernelIN5flash19enable_sm80_to_sm89INS1_16FlashAttnFwdSm80INS1_25CollectiveMainloopFwdSm80ILi4ELi1ELb0EN4cute5tupleIJNS5_1CILi128EEENS7_ILi64EEES8_EEELi128ENS_6half_tEfNS_4arch4Sm80ELb0ELb0ELb1ELb0ELb0ELb0ELb1ELb0EEENS1_21CollectiveEpilogueFwdINS6_IJS8_S8_S9_EEENS6_IJNS7_ILi1EEESH_SH_EEESB_SD_Li128ELb0ELb1ELb0ELb0EEENS1_19SingleTileSchedulerILb0ELb0ELb1ELi128EEEEEEEEEvNT_6ParamsE,"a",@progbits
	.sectionflags	@""
	.align	4
.nv.constant0._ZN7cutlass13device_kernelIN5flash19enable_sm80_to_sm89INS1_16FlashAttnFwdSm80INS1_25CollectiveMainloopFwdSm80ILi4ELi1ELb0EN4cute5tupleIJNS5_1CILi128EEENS7_ILi64EEES8_EEELi128ENS_6half_tEfNS_4arch4Sm80ELb0ELb0ELb1ELb0ELb0ELb0ELb1ELb0EEENS1_21CollectiveEpilogueFwdINS6_IJS8_S8_S9_EEENS6_IJNS7_ILi1EEESH_SH_EEESB_SD_Li128ELb0ELb1ELb0ELb0EEENS1_19SingleTileSchedulerILb0ELb0ELb1ELi128EEEEEEEEEvNT_6ParamsE:
	.zero		1576


//--------------------- .nv.constant0._ZN7cutlass13device_kernelIN5flash19enable_sm80_to_sm89INS1_16FlashAttnFwdSm80INS1_25CollectiveMainloopFwdSm80ILi4ELi1ELb0EN4cute5tupleIJNS5_1CILi128EEENS7_ILi64EEES8_EEELi128ENS_6half_tEfNS_4arch4Sm80ELb0ELb0ELb1ELb1ELb0ELb0ELb1ELb0EEENS1_21CollectiveEpilogueFwdINS6_IJS8_S8_S9_EEENS6_IJNS7_ILi1EEESH_SH_EEESB_SD_Li128ELb1ELb1ELb0ELb0EEENS1_19SingleTileSchedulerILb1ELb0ELb1ELi128EEEEEEEEEvNT_6ParamsE --------------------------
	.section	.nv.constant0._ZN7cutlass13device_kernelIN5flash19enable_sm80_to_sm89INS1_16FlashAttnFwdSm80INS1_25CollectiveMainloopFwdSm80ILi4ELi1ELb0EN4cute5tupleIJNS5_1CILi128EEENS7_ILi64EEES8_EEELi128ENS_6half_tEfNS_4arch4Sm80ELb0ELb0ELb1ELb1ELb0ELb0ELb1ELb0EEENS1_21CollectiveEpilogueFwdINS6_IJS8_S8_S9_EEENS6_IJNS7_ILi1EEESH_SH_EEESB_SD_Li128ELb1ELb1ELb0ELb0EEENS1_19SingleTileSchedulerILb1ELb0ELb1ELi128EEEEEEEEEvNT_6ParamsE,"a",@progbits
	.sectionflags	@""
	.align	4
.nv.constant0._ZN7cutlass13device_kernelIN5flash19enable_sm80_to_sm89INS1_16FlashAttnFwdSm80INS1_25CollectiveMainloopFwdSm80ILi4ELi1ELb0EN4cute5tupleIJNS5_1CILi128EEENS7_ILi64EEES8_EEELi128ENS_6half_tEfNS_4arch4Sm80ELb0ELb0ELb1ELb1ELb0ELb0ELb1ELb0EEENS1_21CollectiveEpilogueFwdINS6_IJS8_S8_S9_EEENS6_IJNS7_ILi1EEESH_SH_EEESB_SD_Li128ELb1ELb1ELb0ELb0EEENS1_19SingleTileSchedulerILb1ELb0ELb1ELi128EEEEEEEEEvNT_6ParamsE:
	.zero		1576


//--------------------- .nv.constant0._ZN7cutlass13device_kernelIN5flash19enable_sm80_to_sm89INS1_16FlashAttnFwdSm80INS1_25CollectiveMainloopFwdSm80ILi4ELi1ELb0EN4cute5tupleIJNS5_1CILi128EEENS7_ILi64EEES8_EEELi128ENS_6half_tEfNS_4arch4Sm80ELb0ELb0ELb1ELb1ELb0ELb1ELb1ELb0EEENS1_21CollectiveEpilogueFwdINS6_IJS8_S8_S9_EEENS6_IJNS7_ILi1EEESH_SH_EEESB_SD_Li128ELb1ELb1ELb0ELb0EEENS1_19SingleTileSchedulerILb1ELb0ELb1ELi128EEEEEEEEEvNT_6ParamsE --------------------------
	.section	.nv.constant0._ZN7cutlass13device_kernelIN5flash19enable_sm80_to_sm89INS1_16FlashAttnFwdSm80INS1_25CollectiveMainloopFwdSm80ILi4ELi1ELb0EN4cute5tupleIJNS5_1CILi128EEENS7_ILi64EEES8_EEELi128ENS_6half_tEfNS_4arch4Sm80ELb0ELb0ELb1ELb1ELb0ELb1ELb1ELb0EEENS1_21CollectiveEpilogueFwdINS6_IJS8_S8_S9_EEENS6_IJNS7_ILi1EEESH_SH_EEESB_SD_Li128ELb1ELb1ELb0ELb0EEENS1_19SingleTileSchedulerILb1ELb0ELb1ELi128EEEEEEEEEvNT_6ParamsE,"a",@progbits
	.sectionflags	@""
	.align	4
.nv.constant0._ZN7cutlass13device_kernelIN5flash19enable_sm80_to_sm89INS1_16FlashAttnFwdSm80INS1_25CollectiveMainloopFwdSm80ILi4ELi1ELb0EN4cute5tupleIJNS5_1CILi128EEENS7_ILi64EEES8_EEELi128ENS_6half_tEfNS_4arch4Sm80ELb0ELb0ELb1ELb1ELb0ELb1ELb1ELb0EEENS1_21CollectiveEpilogueFwdINS6_IJS8_S8_S9_EEENS6_IJNS7_ILi1EEESH_SH_EEESB_SD_Li128ELb1ELb1ELb0ELb0EEENS1_19SingleTileSchedulerILb1ELb0ELb1ELi128EEEEEEEEEvNT_6ParamsE:
	.zero		1576


//--------------------- .nv.constant0._ZN7cutlass13device_kernelIN5flash19enable_sm80_to_sm89INS1_16FlashAttnFwdSm80INS1_25CollectiveMainloopFwdSm80ILi4ELi1ELb0EN4cute5tupleIJNS5_1CILi128EEENS7_ILi48EEES8_EEELi128ENS_6half_tEfNS_4arch4Sm80ELb0ELb1ELb1ELb0ELb0ELb0ELb1ELb0EEENS1_21CollectiveEpilogueFwdINS6_IJS8_S8_S9_EEENS6_IJNS7_ILi1EEESH_SH_EEESB_SD_Li128ELb0ELb1ELb0ELb0EEENS1_19SingleTileSchedulerILb0ELb0ELb1ELi128EEEEEEEEEvNT_6ParamsE --------------------------
	.section	.nv.constant0._ZN7cutlass13device_kernelIN5flash19enable_sm80_to_sm89INS1_16FlashAttnFwdSm80INS1_25CollectiveMainloopFwdSm80ILi4ELi1ELb0EN4cute5tupleIJNS5_1CILi128EEENS7_ILi48EEES8_EEELi128ENS_6half_tEfNS_4arch4Sm80ELb0ELb1ELb1ELb0ELb0ELb0ELb1ELb0EEENS1_21CollectiveEpilogueFwdINS6_IJS8_S8_S9_EEENS6_IJNS7_ILi1EEESH_SH_EEESB_SD_Li128ELb0ELb1ELb0ELb0EEENS1_19SingleTileSchedulerILb0ELb0ELb1ELi128EEEEEEEEEvNT_6ParamsE,"a",@progbits
	.sectionflags	@""
	.align	4
.nv.constant0._ZN7cutlass13device_kernelIN5flash19enable_sm80_to_sm89INS1_16FlashAttnFwdSm80INS1_25CollectiveMainloopFwdSm80ILi4ELi1ELb0EN4cute5tupleIJNS5_1CILi128EEENS7_ILi48EEES8_EEELi128ENS_6half_tEfNS_4arch4Sm80ELb0ELb1ELb1ELb0ELb0ELb0ELb1ELb0EEENS1_21CollectiveEpilogueFwdINS6_IJS8_S8_S9_EEENS6_IJNS7_ILi1EEESH_SH_EEESB_SD_Li128ELb0ELb1ELb0ELb0EEENS1_19SingleTileSchedulerILb0ELb0ELb1ELi128EEEEEEEEEvNT_6ParamsE:
	.zero		1576


//--------------------- .nv.constant0._ZN7cutlass13device_kernelIN5flash19enable_sm80_to_sm89INS1_16FlashAttnFwdSm80INS1_25CollectiveMainloopFwdSm80ILi4ELi1ELb0EN4cute5tupleIJNS5_1CILi128EEENS7_ILi48EEES8_EEELi128ENS_6half_tEfNS_4arch4Sm80ELb0ELb1ELb1ELb1ELb0ELb0ELb1ELb0EEENS1_21CollectiveEpilogueFwdINS6_IJS8_S8_S9_EEENS6_IJNS7_ILi1EEESH_SH_EEESB_SD_Li128ELb1ELb1ELb0ELb0EEENS1_19SingleTileSchedulerILb1ELb0ELb1ELi128EEEEEEEEEvNT_6ParamsE --------------------------
	.section	.nv.constant0._ZN7cutlass13device_kernelIN5flash19enable_sm80_to_sm89INS1_16FlashAttnFwdSm80INS1_25CollectiveMainloopFwdSm80ILi4ELi1ELb0EN4cute5tupleIJNS5_1CILi128EEENS7_ILi48EEES8_EEELi128ENS_6half_tEfNS_4arch4Sm80ELb0ELb1ELb1ELb1ELb0ELb0ELb1ELb0EEENS1_21CollectiveEpilogueFwdINS6_IJS8_S8_S9_EEENS6_IJNS7_ILi1EEESH_SH_EEESB_SD_Li128ELb1ELb1ELb0ELb0EEENS1_19SingleTileSchedulerILb1ELb0ELb1ELi128EEEEEEEEEvNT_6ParamsE,"a",@progbits
	.sectionflags	@""
	.align	4
.nv.constant0._ZN7cutlass13device_kernelIN5flash19enable_sm80_to_sm89INS1_16FlashAttnFwdSm80INS1_25CollectiveMainloopFwdSm80ILi4ELi1ELb0EN4cute5tupleIJNS5_1CILi128EEENS7_ILi48EEES8_EEELi128ENS_6half_tEfNS_4arch4Sm80ELb0ELb1ELb1ELb1ELb0ELb0ELb1ELb0EEENS1_21CollectiveEpilogueFwdINS6_IJS8_S8_S9_EEENS6_IJNS7_ILi1EEESH_SH_EEESB_SD_Li128ELb1ELb1ELb0ELb0EEENS1_19SingleTileSchedulerILb1ELb0ELb1ELi128EEEEEEEEEvNT_6ParamsE:
	.zero		1576


//--------------------- .nv.constant0._ZN7cutlass13device_kernelIN5flash19enable_sm80_to_sm89INS1_16FlashAttnFwdSm80INS1_25CollectiveMainloopFwdSm80ILi4ELi1ELb0EN4cute5tupleIJNS5_1CILi128EEENS7_ILi48EEES8_EEELi128ENS_6half_tEfNS_4arch4Sm80ELb0ELb1ELb1ELb1ELb0ELb1ELb1ELb0EEENS1_21CollectiveEpilogueFwdINS6_IJS8_S8_S9_EEENS6_IJNS7_ILi1EEESH_SH_EEESB_SD_Li128ELb1ELb1ELb0ELb0EEENS1_19SingleTileSchedulerILb1ELb0ELb1ELi128EEEEEEEEEvNT_6ParamsE --------------------------
	.section	.nv.constant0._ZN7cutlass13device_kernelIN5flash19enable_sm80_to_sm89INS1_16FlashAttnFwdSm80INS1_25CollectiveMainloopFwdSm80ILi4ELi1ELb0EN4cute5tupleIJNS5_1CILi128EEENS7_ILi48EEES8_EEELi128ENS_6half_tEfNS_4arch4Sm80ELb0ELb1ELb1ELb1ELb0ELb1ELb1ELb0EEENS1_21CollectiveEpilogueFwdINS6_IJS8_S8_S9_EEENS6_IJNS7_ILi1EEESH_SH_EEESB_SD_Li128ELb1ELb1ELb0ELb0EEENS1_19SingleTileSchedulerILb1ELb0ELb1ELi128EEEEEEEEEvNT_6ParamsE,"a",@progbits
	.sectionflags	@""
	.align	4
.nv.constant0._ZN7cutlass13device_kernelIN5flash19enable_sm80_to_sm89INS1_16FlashAttnFwdSm80INS1_25CollectiveMainloopFwdSm80ILi4ELi1ELb0EN4cute5tupleIJNS5_1CILi128EEENS7_ILi48EEES8_EEELi128ENS_6half_tEfNS_4arch4Sm80ELb0ELb1ELb1ELb1ELb0ELb1ELb1ELb0EEENS1_21CollectiveEpilogueFwdINS6_IJS8_S8_S9_EEENS6_IJNS7_ILi1EEESH_SH_EEESB_SD_Li128ELb1ELb1ELb0ELb0EEENS1_19SingleTileSchedulerILb1ELb0ELb1ELi128EEEEEEEEEvNT_6ParamsE:
	.zero		1576


//--------------------- .nv.constant0._ZN7cutlass13device_kernelIN5flash19enable_sm80_to_sm89INS1_16FlashAttnFwdSm80INS1_25CollectiveMainloopFwdSm80ILi4ELi1ELb0EN4cute5tupleIJNS5_1CILi128EEENS7_ILi64EEES8_EEELi128ENS_6half_tEfNS_4arch4Sm80ELb1ELb0ELb1ELb0ELb0ELb0ELb1ELb0EEENS1_21CollectiveEpilogueFwdINS6_IJS8_S8_S9_EEENS6_IJNS7_ILi1EEESH_SH_EEESB_SD_Li128ELb0ELb1ELb0ELb0EEENS1_30DynamicPersistentTileSchedulerILi128ELi128ELb0ELb1ELb0EEEEEEEEEvNT_6ParamsE --------------------------
	.section	.nv.constant0._ZN7cutlass13device_kernelIN5flash19enable_sm80_to_sm89INS1_16FlashAttnFwdSm80INS1_25CollectiveMainloopFwdSm80ILi4ELi1ELb0EN4cute5tupleIJNS5_1CILi128EEENS7_ILi64EEES8_EEELi128ENS_6half_tEfNS_4arch4Sm80ELb1ELb0ELb1ELb0ELb0ELb0ELb1ELb0EEENS1_21CollectiveEpilogueFwdINS6_IJS8_S8_S9_EEENS6_IJNS7_ILi1EEESH_SH_EEESB_SD_Li128ELb0ELb1ELb0ELb0EEENS1_30DynamicPersistentTileSchedulerILi128ELi128ELb0ELb1ELb0EEEEEEEEEvNT_6ParamsE,"a",@progbits
	.sectionflags	@""
	.align	4
.nv.constant0._ZN7cutlass13device_kernelIN5flash19enable_sm80_to_sm89INS1_16FlashAttnFwdSm80INS1_25CollectiveMainloopFwdSm80ILi4ELi1ELb0EN4cute5tupleIJNS5_1CILi128EEENS7_ILi64EEES8_EEELi128ENS_6half_tEfNS_4arch4Sm80ELb1ELb0ELb1ELb0ELb0ELb0ELb1ELb0EEENS1_21CollectiveEpilogueFwdINS6_IJS8_S8_S9_EEENS6_IJNS7_ILi1EEESH_SH_EEESB_SD_Li128ELb0ELb1ELb0ELb0EEENS1_30DynamicPersistentTileSchedulerILi128ELi128ELb0ELb1ELb0EEEEEEEEEvNT_6ParamsE:
	.zero		1592


//--------------------- .nv.constant0._ZN7cutlass13device_kernelIN5flash19enable_sm80_to_sm89INS1_16FlashAttnFwdSm80INS1_25CollectiveMainloopFwdSm80ILi4ELi1ELb0EN4cute5tupleIJNS5_1CILi128EEENS7_ILi64EEES8_EEELi128ENS_6half_tEfNS_4arch4Sm80ELb1ELb0ELb1ELb1ELb0ELb0ELb1ELb0EEENS1_21CollectiveEpilogueFwdINS6_IJS8_S8_S9_EEENS6_IJNS7_ILi1EEESH_SH_EEESB_SD_Li128ELb1ELb1ELb0ELb0EEENS1_19SingleTileSchedulerILb1ELb0ELb1ELi128EEEEEEEEEvNT_6ParamsE --------------------------
	.section	.nv.constant0._ZN7cutlass13device_kernelIN5flash19enable_sm80_to_sm89INS1_16FlashAttnFwdSm80INS1_25CollectiveMainloopFwdSm80ILi4ELi1ELb0EN4cute5tupleIJNS5_1CILi128EEENS7_ILi64EEES8_EEELi128ENS_6half_tEfNS_4arch4Sm80ELb1ELb0ELb1ELb1ELb0ELb0ELb1ELb0EEENS1_21CollectiveEpilogueFwdINS6_IJS8_S8_S9_EEENS6_IJNS7_ILi1EEESH_SH_EEESB_SD_Li128ELb1ELb1ELb0ELb0EEENS1_19SingleTileSchedulerILb1ELb0ELb1ELi128EEEEEEEEEvNT_6ParamsE,"a",@progbits
	.sectionflags	@""
	.align	4
.nv.constant0._ZN7cutlass13device_kernelIN5flash19enable_sm80_to_sm89INS1_16FlashAttnFwdSm80INS1_25CollectiveMainloopFwdSm80ILi4ELi1ELb0EN4cute5tupleIJNS5_1CILi128EEENS7_ILi64EEES8_EEELi128ENS_6half_tEfNS_4arch4Sm80ELb1ELb0ELb1ELb1ELb0ELb0ELb1ELb0EEENS1_21CollectiveEpilogueFwdINS6_IJS8_S8_S9_EEENS6_IJNS7_ILi1EEESH_SH_EEESB_SD_Li128ELb1ELb1ELb0ELb0EEENS1_19SingleTileSchedulerILb1ELb0ELb1ELi128EEEEEEEEEvNT_6ParamsE:
	.zero		1576


//--------------------- .nv.constant0._ZN7cutlass13device_kernelIN5flash19enable_sm80_to_sm89INS1_16FlashAttnFwdSm80INS1_25CollectiveMainloopFwdSm80ILi4ELi1ELb0EN4cute5tupleIJNS5_1CILi128EEENS7_ILi64EEES8_EEELi128ENS_6half_tEfNS_4arch4Sm80ELb1ELb0ELb1ELb1ELb0ELb1ELb1ELb0EEENS1_21CollectiveEpilogueFwdINS6_IJS8_S8_S9_EEENS6_IJNS7_ILi1EEESH_SH_EEESB_SD_Li128ELb1ELb1ELb0ELb0EEENS1_19SingleTileSchedulerILb1ELb0ELb1ELi128EEEEEEEEEvNT_6ParamsE --------------------------
	.section	.nv.constant0._ZN7cutlass13device_kernelIN5flash19enable_sm80_to_sm89INS1_16FlashAttnFwdSm80INS1_25CollectiveMainloopFwdSm80ILi4ELi1ELb0EN4cute5tupleIJNS5_1CILi128EEENS7_ILi64EEES8_EEELi128ENS_6half_tEfNS_4arch4Sm80ELb1ELb0ELb1ELb1ELb0ELb1ELb1ELb0EEENS1_21CollectiveEpilogueFwdINS6_IJS8_S8_S9_EEENS6_IJNS7_ILi1EEESH_SH_EEESB_SD_Li128ELb1ELb1ELb0ELb0EEENS1_19SingleTileSchedulerILb1ELb0ELb1ELi128EEEEEEEEEvNT_6ParamsE,"a",@progbits
	.sectionflags	@""
	.align	4
.nv.constant0._ZN7cutlass13device_kernelIN5flash19enable_sm80_to_sm89INS1_16FlashAttnFwdSm80INS1_25CollectiveMainloopFwdSm80ILi4ELi1ELb0EN4cute5tupleIJNS5_1CILi128EEENS7_ILi64EEES8_EEELi128ENS_6half_tEfNS_4arch4Sm80ELb1ELb0ELb1ELb1ELb0ELb1ELb1ELb0EEENS1_21CollectiveEpilogueFwdINS6_IJS8_S8_S9_EEENS6_IJNS7_ILi1EEESH_SH_EEESB_SD_Li128ELb1ELb1ELb0ELb0EEENS1_19SingleTileSchedulerILb1ELb0ELb1ELi128EEEEEEEEEvNT_6ParamsE:
	.zero		1576


//--------------------- SYMBOLS --------------------------

	.type		.nv.reservedSmem.offset0,@object
	.size		.nv.reservedSmem.offset0,0x4
